// auto-generated by cutlass_sweep.gemm — config: {"arch": "sm_90", "cluster_m": 1, "cluster_n": 2, "dtype": "e5m2", "stages": 3, "tile_k": 32, "tile_m": 256, "tile_n": 256}
#include "cutlass/cutlass.h"
#include "cutlass/gemm/collective/collective_builder.hpp"
#include "cutlass/gemm/device/gemm_universal_adapter.h"
#include "cutlass/gemm/kernel/gemm_universal.hpp"
#include "cutlass/epilogue/collective/collective_builder.hpp"

using ElemA = cutlass::float_e5m2_t;
using ElemB = cutlass::float_e5m2_t;
using ElemCD = cutlass::float_e5m2_t;
using Acc  = float;
using TileShape    = cute::Shape<cute::_256, cute::_256, cute::_32>;
using ClusterShape = cute::Shape<cute::_1, cute::_2, cute::_1>;

using CollectiveEpilogue = typename cutlass::epilogue::collective::CollectiveBuilder<
    cutlass::arch::Sm90, cutlass::arch::OpClassTensorOp,
    TileShape, ClusterShape,
    cutlass::epilogue::collective::EpilogueTileAuto,
    Acc, Acc,
    ElemCD, cutlass::layout::RowMajor, 128 / cutlass::sizeof_bits<ElemCD>::value,
    ElemCD, cutlass::layout::RowMajor, 128 / cutlass::sizeof_bits<ElemCD>::value,
    cutlass::epilogue::collective::EpilogueScheduleAuto
  >::CollectiveOp;

using CollectiveMainloop = typename cutlass::gemm::collective::CollectiveBuilder<
    cutlass::arch::Sm90, cutlass::arch::OpClassTensorOp,
    ElemA, cutlass::layout::RowMajor, 128 / cutlass::sizeof_bits<ElemA>::value,
    ElemB, cutlass::layout::ColumnMajor, 128 / cutlass::sizeof_bits<ElemB>::value,
    Acc,
    TileShape, ClusterShape,
    cutlass::gemm::collective::StageCount<3>,
    cutlass::gemm::collective::KernelScheduleAuto
  >::CollectiveOp;

using GemmKernel = cutlass::gemm::kernel::GemmUniversal<
    cute::Shape<int,int,int,int>,
    CollectiveMainloop,
    CollectiveEpilogue
>;
using Gemm = cutlass::gemm::device::GemmUniversalAdapter<GemmKernel>;

// Force the device kernel symbol into the cubin without needing a host main.
auto* _anchor = &cutlass::device_kernel<GemmKernel>;


// ===== COMPILED SASS (sm_90a) =====

	.target	sm_90a

	.elftype	@"ET_EXEC"


//--------------------- .note.nv.tkinfo           --------------------------
	.section	.note.nv.tkinfo,"",@"SHT_NOTE"
	.sectionflags	@"SHF_NOTE_NV_TKINFO"
	.tkinfo
        /*0018*/ 	.word	0x00000002
        /*0030*/ 	.string	""
        /*0030*/ 	.string	"ptxas"
        /*0030*/ 	.string	"Cuda compilation tools, release 13.0, V13.0.88"
        /*0030*/ 	.string	"Build cuda_13.0.r13.0/compiler.36424714_0"
        /*0030*/ 	.string	"-arch sm_90a -m 64 "



//--------------------- .note.nv.cuinfo           --------------------------
	.section	.note.nv.cuinfo,"",@"SHT_NOTE"
	.sectionflags	@"SHF_NOTE_NV_CUINFO"
        /*0018*/ 	.short	0x0002
        /*001a*/ 	.short	0x005a
        /*001c*/ 	.short	0x0082
	.zero		2


//--------------------- .nv.info                  --------------------------
	.section	.nv.info,"",@"SHT_CUDA_INFO"
	.align	4


	//----- nvinfo : EIATTR_REGCOUNT
	.align		4
        /*0000*/ 	.byte	0x04, 0x2f
        /*0002*/ 	.short	(.L_12 - .L_11)
	.align		4
.L_11:
        /*0004*/ 	.word	index@(_ZN7cutlass13device_kernelINS_4gemm6kernel13GemmUniversalIN4cute5tupleIJiiiiEEENS1_10collective13CollectiveMmaINS1_37MainloopSm90TmaGmmaWarpSpecializedFP8ILi3ENS5_IJNS4_1CILi1EEENSA_ILi2EEESB_EEENS1_35KernelTmaWarpSpecializedCooperativeEEENS5_IJNSA_ILi256EEESG_NSA_ILi32EEEEEENS_12float_e5m2_tENS5_IJlSB_lEEESJ_SK_NS4_8TiledMMAINS4_8MMA_AtomIJNS4_4SM904GMMA31MMA_64x256x32_F32E5M2E5M2_SS_TNILNSO_7ScaleInE1ELSQ_1EEEEEENS4_6LayoutINS5_IJSC_SB_SB_EEENS5_IJSB_NSA_ILi0EEESV_EEEEENS5_IJNS4_10UnderscoreESY_SY_EEEEENS4_23SM90_TMA_LOAD_MULTICASTENS4_14ComposedLayoutINS4_7SwizzleILi1ELi4ELi3EEENS4_18smem_ptr_flag_bitsILi8EEENST_INS5_IJNSA_ILi8EEESH_EEENS5_IJSH_SB_EEEEEEEvNS4_8identityENS4_13SM90_TMA_LOADES1B_vS1C_EENS_8epilogue10collective6detail29Sm90TmaWarpSpecializedAdapterINS1G_15DefaultEpilogueISJ_SK_SK_NS1F_6thread17LinearCombinationISJ_Li1EffLNS1K_9ScaleType4KindE0ELNS_15FloatRoundStyleE2ESJ_EENS1_15EpilogueDefaultEEEEEvvEEEEvNT_6ParamsE)
        /*0008*/ 	.word	0x000000a8


	//----- nvinfo : EIATTR_FRAME_SIZE
	.align		4
.L_12:
        /*000c*/ 	.byte	0x04, 0x11
        /*000e*/ 	.short	(.L_14 - .L_13)
	.align		4
.L_13:
        /*0010*/ 	.word	index@(_ZN7cutlass13device_kernelINS_4gemm6kernel13GemmUniversalIN4cute5tupleIJiiiiEEENS1_10collective13CollectiveMmaINS1_37MainloopSm90TmaGmmaWarpSpecializedFP8ILi3ENS5_IJNS4_1CILi1EEENSA_ILi2EEESB_EEENS1_35KernelTmaWarpSpecializedCooperativeEEENS5_IJNSA_ILi256EEESG_NSA_ILi32EEEEEENS_12float_e5m2_tENS5_IJlSB_lEEESJ_SK_NS4_8TiledMMAINS4_8MMA_AtomIJNS4_4SM904GMMA31MMA_64x256x32_F32E5M2E5M2_SS_TNILNSO_7ScaleInE1ELSQ_1EEEEEENS4_6LayoutINS5_IJSC_SB_SB_EEENS5_IJSB_NSA_ILi0EEESV_EEEEENS5_IJNS4_10UnderscoreESY_SY_EEEEENS4_23SM90_TMA_LOAD_MULTICASTENS4_14ComposedLayoutINS4_7SwizzleILi1ELi4ELi3EEENS4_18smem_ptr_flag_bitsILi8EEENST_INS5_IJNSA_ILi8EEESH_EEENS5_IJSH_SB_EEEEEEEvNS4_8identityENS4_13SM90_TMA_LOADES1B_vS1C_EENS_8epilogue10collective6detail29Sm90TmaWarpSpecializedAdapterINS1G_15DefaultEpilogueISJ_SK_SK_NS1F_6thread17LinearCombinationISJ_Li1EffLNS1K_9ScaleType4KindE0ELNS_15FloatRoundStyleE2ESJ_EENS1_15EpilogueDefaultEEEEEvvEEEEvNT_6ParamsE)
        /*0014*/ 	.word	0x00000678


	//----- nvinfo : EIATTR_MIN_STACK_SIZE
	.align		4
.L_14:
        /*0018*/ 	.byte	0x04, 0x12
        /*001a*/ 	.short	(.L_16 - .L_15)
	.align		4
.L_15:
        /*001c*/ 	.word	index@(_ZN7cutlass13device_kernelINS_4gemm6kernel13GemmUniversalIN4cute5tupleIJiiiiEEENS1_10collective13CollectiveMmaINS1_37MainloopSm90TmaGmmaWarpSpecializedFP8ILi3ENS5_IJNS4_1CILi1EEENSA_ILi2EEESB_EEENS1_35KernelTmaWarpSpecializedCooperativeEEENS5_IJNSA_ILi256EEESG_NSA_ILi32EEEEEENS_12float_e5m2_tENS5_IJlSB_lEEESJ_SK_NS4_8TiledMMAINS4_8MMA_AtomIJNS4_4SM904GMMA31MMA_64x256x32_F32E5M2E5M2_SS_TNILNSO_7ScaleInE1ELSQ_1EEEEEENS4_6LayoutINS5_IJSC_SB_SB_EEENS5_IJSB_NSA_ILi0EEESV_EEEEENS5_IJNS4_10UnderscoreESY_SY_EEEEENS4_23SM90_TMA_LOAD_MULTICASTENS4_14ComposedLayoutINS4_7SwizzleILi1ELi4ELi3EEENS4_18smem_ptr_flag_bitsILi8EEENST_INS5_IJNSA_ILi8EEESH_EEENS5_IJSH_SB_EEEEEEEvNS4_8identityENS4_13SM90_TMA_LOADES1B_vS1C_EENS_8epilogue10collective6detail29Sm90TmaWarpSpecializedAdapterINS1G_15DefaultEpilogueISJ_SK_SK_NS1F_6thread17LinearCombinationISJ_Li1EffLNS1K_9ScaleType4KindE0ELNS_15FloatRoundStyleE2ESJ_EENS1_15EpilogueDefaultEEEEEvvEEEEvNT_6ParamsE)
        /*0020*/ 	.word	0x00000678
.L_16:


//--------------------- .nv.compat                --------------------------
	.section	.nv.compat,"",@"SHT_CUDA_COMPAT_INFO"
	.align	4
        /*0000*/ 	.byte	0x02, 0x09, 0x01, 0x00, 0x02, 0x02, 0x04, 0x00, 0x02, 0x05, 0x05, 0x00, 0x03, 0x07, 0x01, 0x01
        /*0010*/ 	.byte	0x02, 0x03, 0x01, 0x00, 0x02, 0x06, 0x01, 0x00, 0x04, 0x0b, 0x08, 0x00, 0x00, 0x00, 0x00, 0x00
        /*0020*/ 	.byte	0x00, 0x00, 0x00, 0x00


//--------------------- .nv.info._ZN7cutlass13device_kernelINS_4gemm6kernel13GemmUniversalIN4cute5tupleIJiiiiEEENS1_10collective13CollectiveMmaINS1_37MainloopSm90TmaGmmaWarpSpecializedFP8ILi3ENS5_IJNS4_1CILi1EEENSA_ILi2EEESB_EEENS1_35KernelTmaWarpSpecializedCooperativeEEENS5_IJNSA_ILi256EEESG_NSA_ILi32EEEEEENS_12float_e5m2_tENS5_IJlSB_lEEESJ_SK_NS4_8TiledMMAINS4_8MMA_AtomIJNS4_4SM904GMMA31MMA_64x256x32_F32E5M2E5M2_SS_TNILNSO_7ScaleInE1ELSQ_1EEEEEENS4_6LayoutINS5_IJSC_SB_SB_EEENS5_IJSB_NSA_ILi0EEESV_EEEEENS5_IJNS4_10UnderscoreESY_SY_EEEEENS4_23SM90_TMA_LOAD_MULTICASTENS4_14ComposedLayoutINS4_7SwizzleILi1ELi4ELi3EEENS4_18smem_ptr_flag_bitsILi8EEENST_INS5_IJNSA_ILi8EEESH_EEENS5_IJSH_SB_EEEEEEEvNS4_8identityENS4_13SM90_TMA_LOADES1B_vS1C_EENS_8epilogue10collective6detail29Sm90TmaWarpSpecializedAdapterINS1G_15DefaultEpilogueISJ_SK_SK_NS1F_6thread17LinearCombinationISJ_Li1EffLNS1K_9ScaleType4KindE0ELNS_15FloatRoundStyleE2ESJ_EENS1_15EpilogueDefaultEEEEEvvEEEEvNT_6ParamsE --------------------------
	.section	.nv.info._ZN7cutlass13device_kernelINS_4gemm6kernel13GemmUniversalIN4cute5tupleIJiiiiEEENS1_10collective13CollectiveMmaINS1_37MainloopSm90TmaGmmaWarpSpecializedFP8ILi3ENS5_IJNS4_1CILi1EEENSA_ILi2EEESB_EEENS1_35KernelTmaWarpSpecializedCooperativeEEENS5_IJNSA_ILi256EEESG_NSA_ILi32EEEEEENS_12float_e5m2_tENS5_IJlSB_lEEESJ_SK_NS4_8TiledMMAINS4_8MMA_AtomIJNS4_4SM904GMMA31MMA_64x256x32_F32E5M2E5M2_SS_TNILNSO_7ScaleInE1ELSQ_1EEEEEENS4_6LayoutINS5_IJSC_SB_SB_EEENS5_IJSB_NSA_ILi0EEESV_EEEEENS5_IJNS4_10UnderscoreESY_SY_EEEEENS4_23SM90_TMA_LOAD_MULTICASTENS4_14ComposedLayoutINS4_7SwizzleILi1ELi4ELi3EEENS4_18smem_ptr_flag_bitsILi8EEENST_INS5_IJNSA_ILi8EEESH_EEENS5_IJSH_SB_EEEEEEEvNS4_8identityENS4_13SM90_TMA_LOADES1B_vS1C_EENS_8epilogue10collective6detail29Sm90TmaWarpSpecializedAdapterINS1G_15DefaultEpilogueISJ_SK_SK_NS1F_6thread17LinearCombinationISJ_Li1EffLNS1K_9ScaleType4KindE0ELNS_15FloatRoundStyleE2ESJ_EENS1_15EpilogueDefaultEEEEEvvEEEEvNT_6ParamsE,"",@"SHT_CUDA_INFO"
	.sectionflags	@""
	.align	4


	//----- nvinfo : EIATTR_CUDA_API_VERSION
	.align		4
        /*0000*/ 	.byte	0x04, 0x37
        /*0002*/ 	.short	(.L_18 - .L_17)
.L_17:
        /*0004*/ 	.word	0x00000082


	//----- nvinfo : EIATTR_KPARAM_INFO
	.align		4
.L_18:
        /*0008*/ 	.byte	0x04, 0x17
        /*000a*/ 	.short	(.L_20 - .L_19)
.L_19:
        /*000c*/ 	.word	0x00000000
        /*0010*/ 	.short	0x0000
        /*0012*/ 	.short	0x0070
        /*0014*/ 	.byte	0x00, 0xf0, 0x01, 0x10


	//----- nvinfo : EIATTR_SPARSE_MMA_MASK
	.align		4
.L_20:
        /*0018*/ 	.byte	0x03, 0x50
        /*001a*/ 	.short	0x0000


	//----- nvinfo : EIATTR_MAXREG_COUNT
	.align		4
        /*001c*/ 	.byte	0x03, 0x1b
        /*001e*/ 	.short	0x00a8


	//----- nvinfo : EIATTR_NUM_BARRIERS
	.align		4
        /*0020*/ 	.byte	0x02, 0x4c
        /*0022*/ 	.byte	0x01
	.zero		1


	//----- nvinfo : EIATTR_ANNOTATIONS
	.align		4
        /*0024*/ 	.byte	0x04, 0x55
        /*0026*/ 	.short	(.L_22 - .L_21)


	//   ....[0]....
.L_21:
        /*0028*/ 	.word	0x00000001
        /*002c*/ 	.byte	0x50, 0x06, 0x00, 0x00, 0x01, 0x00, 0x00, 0x00, 0x80, 0x08, 0x00, 0x00, 0x01, 0x00, 0x00, 0x00
        /* <DEDUP_REMOVED lines=1354> */
        /*54dc*/ 	.byte	0x50, 0x34, 0x02, 0x00, 0x01, 0x00, 0x00, 0x00, 0xa0, 0x34, 0x02, 0x00


	//----- nvinfo : EIATTR_MERCURY_ISA_VERSION
	.align		4
.L_22:
        /*54e8*/ 	.byte	0x03, 0x5f
        /*54ea*/ 	.short	0x0101


	//----- nvinfo : EIATTR_INT_WARP_WIDE_INSTR_OFFSETS
	.align		4
        /*54ec*/ 	.byte	0x04, 0x31
        /*54ee*/ 	.short	(.L_24 - .L_23)


	//   ....[0]....
.L_23:
        /*54f0*/ 	.word	0x00000510


	//   ....[1]....
        /*54f4*/ 	.word	0x00000530


	//   ....[2]....
        /*54f8*/ 	.word	0x00000680


	//----- nvinfo : EIATTR_COOP_GROUP_MASK_REGIDS
	.align		4
.L_24:
        /*54fc*/ 	.byte	0x04, 0x29
        /*54fe*/ 	.short	(.L_26 - .L_25)


	//   ....[0]....
.L_25:
        /*5500*/ 	.word	0xffffffff


	//   ....[1]....
        /*5504*/ 	.word	0xffffffff


	//   ....[2]....
        /*5508*/ 	.word	0xffffffff


	//   ....[3]....
        /*550c*/ 	.word	0xffffffff


	//   ....[4]....
        /*5510*/ 	.word	0xffffffff


	//   ....[5]....
        /*5514*/ 	.word	0xffffffff


	//----- nvinfo : EIATTR_COOP_GROUP_INSTR_OFFSETS
	.align		4
.L_26:
        /*5518*/ 	.byte	0x04, 0x28
        /*551a*/ 	.short	(.L_28 - .L_27)


	//   ....[0]....
.L_27:
        /*551c*/ 	.word	0x00000070


	//   ....[1]....
        /*5520*/ 	.word	0x00000080


	//   ....[2]....
        /*5524*/ 	.word	0x000001a0


	//   ....[3]....
        /*5528*/ 	.word	0x000003a0


	//   ....[4]....
        /*552c*/ 	.word	0x00000790


	//   ....[5]....
        /*5530*/ 	.word	0x000028d0


	//----- nvinfo : EIATTR_REG_RECONFIG
	.align		4
.L_28:
        /*5534*/ 	.byte	0x01, 0x54
	.zero		2


	//----- nvinfo : EIATTR_MBARRIER_INSTR_OFFSETS
	.align		4
        /*5538*/ 	.byte	0x04, 0x39
        /*553a*/ 	.short	(.L_30 - .L_29)


	//   ....[0]....
.L_29:
        /*553c*/ 	.word	0x00000320
        /*5540*/ 	.word	0x000000ff
        /*5544*/ 	.word	0x00000000
        /*5548*/ 	.short	0x0100
        /*554a*/ 	.byte	0x09
	.zero		1


	//   ....[1]....
        /*554c*/ 	.word	0x00000330
        /*5550*/ 	.word	0x000000ff
        /*5554*/ 	.word	0x00000018
        /*5558*/ 	.short	0x0100
        /*555a*/ 	.byte	0x09
	.zero		1


	//   ....[2]....
        /*555c*/ 	.word	0x00000340
        /*5560*/ 	.word	0x000000ff
        /*5564*/ 	.word	0x00000008
        /*5568*/ 	.short	0x0100
        /*556a*/ 	.byte	0x09
	.zero		1


	//   ....[3]....
        /*556c*/ 	.word	0x00000350
        /*5570*/ 	.word	0x000000ff
        /*5574*/ 	.word	0x00000020
        /*5578*/ 	.short	0x0100
        /*557a*/ 	.byte	0x09
	.zero		1


	//   ....[4]....
        /*557c*/ 	.word	0x00000360
        /*5580*/ 	.word	0x000000ff
        /*5584*/ 	.word	0x00000010
        /*5588*/ 	.short	0x0100
        /*558a*/ 	.byte	0x09
	.zero		1


	//   ....[5]....
        /*558c*/ 	.word	0x00000370
        /*5590*/ 	.word	0x000000ff
        /*5594*/ 	.word	0x00000028
        /*5598*/ 	.short	0x0100
        /*559a*/ 	.byte	0x09
	.zero		1


	//   ....[6]....
        /*559c*/ 	.word	0x00000710
        /*55a0*/ 	.word	0x000000ff
        /*55a4*/ 	.word	0x00000040
        /*55a8*/ 	.short	0x0100
        /*55aa*/ 	.byte	0x06
	.zero		1


	//   ....[7]....
        /*55ac*/ 	.word	0x00000740
        /*55b0*/ 	.word	0x000000ff
        /*55b4*/ 	.word	0x00000048
        /*55b8*/ 	.short	0x0100
        /*55ba*/ 	.byte	0x06
	.zero		1


	//   ....[8]....
        /*55bc*/ 	.word	0x00002ce0
        /*55c0*/ 	.word	0x000000ff
        /*55c4*/ 	.word	0x00000000
        /*55c8*/ 	.short	0x010a
        /*55ca*/ 	.byte	0x07
	.zero		1


	//   ....[9]....
        /*55cc*/ 	.word	0x00002d40
        /*55d0*/ 	.word	0x000000ff
        /*55d4*/ 	.word	0x00000000
        /*55d8*/ 	.short	0x010a
        /*55da*/ 	.byte	0x07
	.zero		1


	//   ....[10]....
        /*55dc*/ 	.word	0x00006500
        /*55e0*/ 	.word	0x000000ff
        /*55e4*/ 	.word	0x00000000
        /*55e8*/ 	.short	0x010a
        /*55ea*/ 	.byte	0x0f
	.zero		1


	//   ....[11]....
        /*55ec*/ 	.word	0x00006540
        /*55f0*/ 	.word	0x000000ff
        /*55f4*/ 	.word	0x00000000
        /*55f8*/ 	.short	0x010a
        /*55fa*/ 	.byte	0x0f
	.zero		1


	//   ....[12]....
        /*55fc*/ 	.word	0x0000b1e0
        /*5600*/ 	.word	0x00000003
        /*5604*/ 	.word	0x00000000
        /*5608*/ 	.short	0x0101
        /*560a*/ 	.byte	0x3f
	.zero		1


	//   ....[13]....
        /*560c*/ 	.word	0x0000ecb0
        /*5610*/ 	.word	0x00000000
        /*5614*/ 	.word	0x00000000
        /*5618*/ 	.short	0x0101
        /*561a*/ 	.byte	0x3f
	.zero		1


	//   ....[14]....
        /*561c*/ 	.word	0x00022740
        /*5620*/ 	.word	0x00000012
        /*5624*/ 	.word	0x00000018
        /*5628*/ 	.short	0x010a
        /*562a*/ 	.byte	0x3f
	.zero		1


	//   ....[15]....
        /*562c*/ 	.word	0x00022ae0
        /*5630*/ 	.word	0x00000002
        /*5634*/ 	.word	0x00000048
        /*5638*/ 	.short	0x0101
        /*563a*/ 	.byte	0x3f
	.zero		1


	//   ....[16]....
        /*563c*/ 	.word	0x00023270
        /*5640*/ 	.word	0x00000005
        /*5644*/ 	.word	0x00000000
        /*5648*/ 	.short	0x010a
        /*564a*/ 	.byte	0x3f
	.zero		1


	//   ....[17]....
        /*564c*/ 	.word	0x00023300
        /*5650*/ 	.word	0x00000007
        /*5654*/ 	.word	0x00000000
        /*5658*/ 	.short	0x010a
        /*565a*/ 	.byte	0x3f
	.zero		1


	//   ....[18]....
        /*565c*/ 	.word	0x00023390
        /*5660*/ 	.word	0x00000003
        /*5664*/ 	.word	0x00000000
        /*5668*/ 	.short	0x010a
        /*566a*/ 	.byte	0x3f
	.zero		1


	//   ....[19]....
        /*566c*/ 	.word	0x00023400
        /*5670*/ 	.word	0x00000003
        /*5674*/ 	.word	0x00000000
        /*5678*/ 	.short	0x010a
        /*567a*/ 	.byte	0x3f
	.zero		1


	//   ....[20]....
        /*567c*/ 	.word	0x00023470
        /*5680*/ 	.word	0x00000000
        /*5684*/ 	.word	0x00000000
        /*5688*/ 	.short	0x010a
        /*568a*/ 	.byte	0x3f
	.zero		1


	//   ....[21]....
        /*568c*/ 	.word	0x00023550
        /*5690*/ 	.word	0x00000012
        /*5694*/ 	.word	0x00000018
        /*5698*/ 	.short	0x010a
        /*569a*/ 	.byte	0x3f
	.zero		1


	//   ....[22]....
        /*569c*/ 	.word	0x00023620
        /*56a0*/ 	.word	0x00000005
        /*56a4*/ 	.word	0x00000000
        /*56a8*/ 	.short	0x010a
        /*56aa*/ 	.byte	0x3f
	.zero		1


	//   ....[23]....
        /*56ac*/ 	.word	0x00023670
        /*56b0*/ 	.word	0x00000007
        /*56b4*/ 	.word	0x00000000
        /*56b8*/ 	.short	0x010a
        /*56ba*/ 	.byte	0x3f
	.zero		1


	//----- nvinfo : EIATTR_NUM_MBARRIERS
	.align		4
.L_30:
        /*56bc*/ 	.byte	0x03, 0x38
        /*56be*/ 	.short	0x0008


	//----- nvinfo : EIATTR_EXIT_INSTR_OFFSETS
	.align		4
        /*56c0*/ 	.byte	0x04, 0x1c
        /*56c2*/ 	.short	(.L_32 - .L_31)


	//   ....[0]....
.L_31:
        /*56c4*/ 	.word	0x00000920


	//   ....[1]....
        /*56c8*/ 	.word	0x000011c0


	//   ....[2]....
        /*56cc*/ 	.word	0x00021e40


	//   ....[3]....
        /*56d0*/ 	.word	0x000223e0


	//   ....[4]....
        /*56d4*/ 	.word	0x000233e0


	//----- nvinfo : EIATTR_MAX_THREADS
	.align		4
.L_32:
        /*56d8*/ 	.byte	0x04, 0x05
        /*56da*/ 	.short	(.L_34 - .L_33)
.L_33:
        /*56dc*/ 	.word	0x00000180
        /*56e0*/ 	.word	0x00000001
        /*56e4*/ 	.word	0x00000001


	//----- nvinfo : EIATTR_CRS_STACK_SIZE
	.align		4
.L_34:
        /*56e8*/ 	.byte	0x04, 0x1e
        /*56ea*/ 	.short	(.L_36 - .L_35)
.L_35:
        /*56ec*/ 	.word	0x00000000


	//----- nvinfo : EIATTR_CBANK_PARAM_SIZE
	.align		4
.L_36:
        /*56f0*/ 	.byte	0x03, 0x19
        /*56f2*/ 	.short	0x0470


	//----- nvinfo : EIATTR_PARAM_CBANK
	.align		4
        /*56f4*/ 	.byte	0x04, 0x0a
        /*56f6*/ 	.short	(.L_38 - .L_37)
	.align		4
.L_37:
        /*56f8*/ 	.word	index@(.nv.constant0._ZN7cutlass13device_kernelINS_4gemm6kernel13GemmUniversalIN4cute5tupleIJiiiiEEENS1_10collective13CollectiveMmaINS1_37MainloopSm90TmaGmmaWarpSpecializedFP8ILi3ENS5_IJNS4_1CILi1EEENSA_ILi2EEESB_EEENS1_35KernelTmaWarpSpecializedCooperativeEEENS5_IJNSA_ILi256EEESG_NSA_ILi32EEEEEENS_12float_e5m2_tENS5_IJlSB_lEEESJ_SK_NS4_8TiledMMAINS4_8MMA_AtomIJNS4_4SM904GMMA31MMA_64x256x32_F32E5M2E5M2_SS_TNILNSO_7ScaleInE1ELSQ_1EEEEEENS4_6LayoutINS5_IJSC_SB_SB_EEENS5_IJSB_NSA_ILi0EEESV_EEEEENS5_IJNS4_10UnderscoreESY_SY_EEEEENS4_23SM90_TMA_LOAD_MULTICASTENS4_14ComposedLayoutINS4_7SwizzleILi1ELi4ELi3EEENS4_18smem_ptr_flag_bitsILi8EEENST_INS5_IJNSA_ILi8EEESH_EEENS5_IJSH_SB_EEEEEEEvNS4_8identityENS4_13SM90_TMA_LOADES1B_vS1C_EENS_8epilogue10collective6detail29Sm90TmaWarpSpecializedAdapterINS1G_15DefaultEpilogueISJ_SK_SK_NS1F_6thread17LinearCombinationISJ_Li1EffLNS1K_9ScaleType4KindE0ELNS_15FloatRoundStyleE2ESJ_EENS1_15EpilogueDefaultEEEEEvvEEEEvNT_6ParamsE)
        /*56fc*/ 	.short	0x0210
        /*56fe*/ 	.short	0x0470


	//----- nvinfo : EIATTR_SW_WAR
	.align		4
.L_38:
        /*5700*/ 	.byte	0x04, 0x36
        /*5702*/ 	.short	(.L_40 - .L_39)
.L_39:
        /*5704*/ 	.word	0x00000008
.L_40:


//--------------------- .nv.callgraph             --------------------------
	.section	.nv.callgraph,"",@"SHT_CUDA_CALLGRAPH"
	.align	4
	.sectionentsize	8
	.align		4
        /*0000*/ 	.word	0x00000000
	.align		4
        /*0004*/ 	.word	0xffffffff
	.align		4
        /*0008*/ 	.word	0x00000000
	.align		4
        /*000c*/ 	.word	0xfffffffe
	.align		4
        /*0010*/ 	.word	0x00000000
	.align		4
        /*0014*/ 	.word	0xfffffffd
	.align		4
        /*0018*/ 	.word	0x00000000
	.align		4
        /*001c*/ 	.word	0xfffffffc


//--------------------- .nv.constant4             --------------------------
	.section	.nv.constant4,"a",@progbits
	.align	8
	.align		8
.nv.constant4:
        /*0000*/ 	.dword	_ZN39_INTERNAL_2f542525_4_k_cu_fab36f32_46434cuda3std3__45__cpo5beginE
	.align		8
        /*0008*/ 	.dword	_ZN39_INTERNAL_2f542525_4_k_cu_fab36f32_46434cuda3std3__45__cpo3endE
	.align		8
        /*0010*/ 	.dword	_ZN39_INTERNAL_2f542525_4_k_cu_fab36f32_46434cuda3std3__45__cpo6cbeginE
	.align		8
        /*0018*/ 	.dword	_ZN39_INTERNAL_2f542525_4_k_cu_fab36f32_46434cuda3std3__45__cpo4cendE
	.align		8
        /*0020*/ 	.dword	_ZN39_INTERNAL_2f542525_4_k_cu_fab36f32_46434cuda3std3__441_GLOBAL__N__2f542525_4_k_cu_fab36f32_46436ignoreE
	.align		8
        /*0028*/ 	.dword	_ZN39_INTERNAL_2f542525_4_k_cu_fab36f32_46434cuda3std3__419piecewise_constructE
	.align		8
        /*0030*/ 	.dword	_ZN39_INTERNAL_2f542525_4_k_cu_fab36f32_46434cuda3std3__48in_placeE
	.align		8
        /*0038*/ 	.dword	_ZN39_INTERNAL_2f542525_4_k_cu_fab36f32_46434cuda3std6ranges3__45__cpo4swapE
	.align		8
        /*0040*/ 	.dword	_ZN39_INTERNAL_2f542525_4_k_cu_fab36f32_46434cuda3std6ranges3__45__cpo9iter_moveE
	.align		8
        /*0048*/ 	.dword	_ZN39_INTERNAL_2f542525_4_k_cu_fab36f32_46434cute7productE
	.align		8
        /*0050*/ 	.dword	_ZN39_INTERNAL_2f542525_4_k_cu_fab36f32_46434cute1_E


//--------------------- .text._ZN7cutlass13device_kernelINS_4gemm6kernel13GemmUniversalIN4cute5tupleIJiiiiEEENS1_10collective13CollectiveMmaINS1_37MainloopSm90TmaGmmaWarpSpecializedFP8ILi3ENS5_IJNS4_1CILi1EEENSA_ILi2EEESB_EEENS1_35KernelTmaWarpSpecializedCooperativeEEENS5_IJNSA_ILi256EEESG_NSA_ILi32EEEEEENS_12float_e5m2_tENS5_IJlSB_lEEESJ_SK_NS4_8TiledMMAINS4_8MMA_AtomIJNS4_4SM904GMMA31MMA_64x256x32_F32E5M2E5M2_SS_TNILNSO_7ScaleInE1ELSQ_1EEEEEENS4_6LayoutINS5_IJSC_SB_SB_EEENS5_IJSB_NSA_ILi0EEESV_EEEEENS5_IJNS4_10UnderscoreESY_SY_EEEEENS4_23SM90_TMA_LOAD_MULTICASTENS4_14ComposedLayoutINS4_7SwizzleILi1ELi4ELi3EEENS4_18smem_ptr_flag_bitsILi8EEENST_INS5_IJNSA_ILi8EEESH_EEENS5_IJSH_SB_EEEEEEEvNS4_8identityENS4_13SM90_TMA_LOADES1B_vS1C_EENS_8epilogue10collective6detail29Sm90TmaWarpSpecializedAdapterINS1G_15DefaultEpilogueISJ_SK_SK_NS1F_6thread17LinearCombinationISJ_Li1EffLNS1K_9ScaleType4KindE0ELNS_15FloatRoundStyleE2ESJ_EENS1_15EpilogueDefaultEEEEEvvEEEEvNT_6ParamsE --------------------------
	.section	.text._ZN7cutlass13device_kernelINS_4gemm6kernel13GemmUniversalIN4cute5tupleIJiiiiEEENS1_10collective13CollectiveMmaINS1_37MainloopSm90TmaGmmaWarpSpecializedFP8ILi3ENS5_IJNS4_1CILi1EEENSA_ILi2EEESB_EEENS1_35KernelTmaWarpSpecializedCooperativeEEENS5_IJNSA_ILi256EEESG_NSA_ILi32EEEEEENS_12float_e5m2_tENS5_IJlSB_lEEESJ_SK_NS4_8TiledMMAINS4_8MMA_AtomIJNS4_4SM904GMMA31MMA_64x256x32_F32E5M2E5M2_SS_TNILNSO_7ScaleInE1ELSQ_1EEEEEENS4_6LayoutINS5_IJSC_SB_SB_EEENS5_IJSB_NSA_ILi0EEESV_EEEEENS5_IJNS4_10UnderscoreESY_SY_EEEEENS4_23SM90_TMA_LOAD_MULTICASTENS4_14ComposedLayoutINS4_7SwizzleILi1ELi4ELi3EEENS4_18smem_ptr_flag_bitsILi8EEENST_INS5_IJNSA_ILi8EEESH_EEENS5_IJSH_SB_EEEEEEEvNS4_8identityENS4_13SM90_TMA_LOADES1B_vS1C_EENS_8epilogue10collective6detail29Sm90TmaWarpSpecializedAdapterINS1G_15DefaultEpilogueISJ_SK_SK_NS1F_6thread17LinearCombinationISJ_Li1EffLNS1K_9ScaleType4KindE0ELNS_15FloatRoundStyleE2ESJ_EENS1_15EpilogueDefaultEEEEEvvEEEEvNT_6ParamsE,"ax",@progbits
	.align	128
.text._ZN7cutlass13device_kernelINS_4gemm6kernel13GemmUniversalIN4cute5tupleIJiiiiEEENS1_10collective13CollectiveMmaINS1_37MainloopSm90TmaGmmaWarpSpecializedFP8ILi3ENS5_IJNS4_1CILi1EEENSA_ILi2EEESB_EEENS1_35KernelTmaWarpSpecializedCooperativeEEENS5_IJNSA_ILi256EEESG_NSA_ILi32EEEEEENS_12float_e5m2_tENS5_IJlSB_lEEESJ_SK_NS4_8TiledMMAINS4_8MMA_AtomIJNS4_4SM904GMMA31MMA_64x256x32_F32E5M2E5M2_SS_TNILNSO_7ScaleInE1ELSQ_1EEEEEENS4_6LayoutINS5_IJSC_SB_SB_EEENS5_IJSB_NSA_ILi0EEESV_EEEEENS5_IJNS4_10UnderscoreESY_SY_EEEEENS4_23SM90_TMA_LOAD_MULTICASTENS4_14ComposedLayoutINS4_7SwizzleILi1ELi4ELi3EEENS4_18smem_ptr_flag_bitsILi8EEENST_INS5_IJNSA_ILi8EEESH_EEENS5_IJSH_SB_EEEEEEEvNS4_8identityENS4_13SM90_TMA_LOADES1B_vS1C_EENS_8epilogue10collective6detail29Sm90TmaWarpSpecializedAdapterINS1G_15DefaultEpilogueISJ_SK_SK_NS1F_6thread17LinearCombinationISJ_Li1EffLNS1K_9ScaleType4KindE0ELNS_15FloatRoundStyleE2ESJ_EENS1_15EpilogueDefaultEEEEEvvEEEEvNT_6ParamsE:
        .type           _ZN7cutlass13device_kernelINS_4gemm6kernel13GemmUniversalIN4cute5tupleIJiiiiEEENS1_10collective13CollectiveMmaINS1_37MainloopSm90TmaGmmaWarpSpecializedFP8ILi3ENS5_IJNS4_1CILi1EEENSA_ILi2EEESB_EEENS1_35KernelTmaWarpSpecializedCooperativeEEENS5_IJNSA_ILi256EEESG_NSA_ILi32EEEEEENS_12float_e5m2_tENS5_IJlSB_lEEESJ_SK_NS4_8TiledMMAINS4_8MMA_AtomIJNS4_4SM904GMMA31MMA_64x256x32_F32E5M2E5M2_SS_TNILNSO_7ScaleInE1ELSQ_1EEEEEENS4_6LayoutINS5_IJSC_SB_SB_EEENS5_IJSB_NSA_ILi0EEESV_EEEEENS5_IJNS4_10UnderscoreESY_SY_EEEEENS4_23SM90_TMA_LOAD_MULTICASTENS4_14ComposedLayoutINS4_7SwizzleILi1ELi4ELi3EEENS4_18smem_ptr_flag_bitsILi8EEENST_INS5_IJNSA_ILi8EEESH_EEENS5_IJSH_SB_EEEEEEEvNS4_8identityENS4_13SM90_TMA_LOADES1B_vS1C_EENS_8epilogue10collective6detail29Sm90TmaWarpSpecializedAdapterINS1G_15DefaultEpilogueISJ_SK_SK_NS1F_6thread17LinearCombinationISJ_Li1EffLNS1K_9ScaleType4KindE0ELNS_15FloatRoundStyleE2ESJ_EENS1_15EpilogueDefaultEEEEEvvEEEEvNT_6ParamsE,@function
        .size           _ZN7cutlass13device_kernelINS_4gemm6kernel13GemmUniversalIN4cute5tupleIJiiiiEEENS1_10collective13CollectiveMmaINS1_37MainloopSm90TmaGmmaWarpSpecializedFP8ILi3ENS5_IJNS4_1CILi1EEENSA_ILi2EEESB_EEENS1_35KernelTmaWarpSpecializedCooperativeEEENS5_IJNSA_ILi256EEESG_NSA_ILi32EEEEEENS_12float_e5m2_tENS5_IJlSB_lEEESJ_SK_NS4_8TiledMMAINS4_8MMA_AtomIJNS4_4SM904GMMA31MMA_64x256x32_F32E5M2E5M2_SS_TNILNSO_7ScaleInE1ELSQ_1EEEEEENS4_6LayoutINS5_IJSC_SB_SB_EEENS5_IJSB_NSA_ILi0EEESV_EEEEENS5_IJNS4_10UnderscoreESY_SY_EEEEENS4_23SM90_TMA_LOAD_MULTICASTENS4_14ComposedLayoutINS4_7SwizzleILi1ELi4ELi3EEENS4_18smem_ptr_flag_bitsILi8EEENST_INS5_IJNSA_ILi8EEESH_EEENS5_IJSH_SB_EEEEEEEvNS4_8identityENS4_13SM90_TMA_LOADES1B_vS1C_EENS_8epilogue10collective6detail29Sm90TmaWarpSpecializedAdapterINS1G_15DefaultEpilogueISJ_SK_SK_NS1F_6thread17LinearCombinationISJ_Li1EffLNS1K_9ScaleType4KindE0ELNS_15FloatRoundStyleE2ESJ_EENS1_15EpilogueDefaultEEEEEvvEEEEvNT_6ParamsE,(.L_x_588 - _ZN7cutlass13device_kernelINS_4gemm6kernel13GemmUniversalIN4cute5tupleIJiiiiEEENS1_10collective13CollectiveMmaINS1_37MainloopSm90TmaGmmaWarpSpecializedFP8ILi3ENS5_IJNS4_1CILi1EEENSA_ILi2EEESB_EEENS1_35KernelTmaWarpSpecializedCooperativeEEENS5_IJNSA_ILi256EEESG_NSA_ILi32EEEEEENS_12float_e5m2_tENS5_IJlSB_lEEESJ_SK_NS4_8TiledMMAINS4_8MMA_AtomIJNS4_4SM904GMMA31MMA_64x256x32_F32E5M2E5M2_SS_TNILNSO_7ScaleInE1ELSQ_1EEEEEENS4_6LayoutINS5_IJSC_SB_SB_EEENS5_IJSB_NSA_ILi0EEESV_EEEEENS5_IJNS4_10UnderscoreESY_SY_EEEEENS4_23SM90_TMA_LOAD_MULTICASTENS4_14ComposedLayoutINS4_7SwizzleILi1ELi4ELi3EEENS4_18smem_ptr_flag_bitsILi8EEENST_INS5_IJNSA_ILi8EEESH_EEENS5_IJSH_SB_EEEEEEEvNS4_8identityENS4_13SM90_TMA_LOADES1B_vS1C_EENS_8epilogue10collective6detail29Sm90TmaWarpSpecializedAdapterINS1G_15DefaultEpilogueISJ_SK_SK_NS1F_6thread17LinearCombinationISJ_Li1EffLNS1K_9ScaleType4KindE0ELNS_15FloatRoundStyleE2ESJ_EENS1_15EpilogueDefaultEEEEEvvEEEEvNT_6ParamsE)
        .other          _ZN7cutlass13device_kernelINS_4gemm6kernel13GemmUniversalIN4cute5tupleIJiiiiEEENS1_10collective13CollectiveMmaINS1_37MainloopSm90TmaGmmaWarpSpecializedFP8ILi3ENS5_IJNS4_1CILi1EEENSA_ILi2EEESB_EEENS1_35KernelTmaWarpSpecializedCooperativeEEENS5_IJNSA_ILi256EEESG_NSA_ILi32EEEEEENS_12float_e5m2_tENS5_IJlSB_lEEESJ_SK_NS4_8TiledMMAINS4_8MMA_AtomIJNS4_4SM904GMMA31MMA_64x256x32_F32E5M2E5M2_SS_TNILNSO_7ScaleInE1ELSQ_1EEEEEENS4_6LayoutINS5_IJSC_SB_SB_EEENS5_IJSB_NSA_ILi0EEESV_EEEEENS5_IJNS4_10UnderscoreESY_SY_EEEEENS4_23SM90_TMA_LOAD_MULTICASTENS4_14ComposedLayoutINS4_7SwizzleILi1ELi4ELi3EEENS4_18smem_ptr_flag_bitsILi8EEENST_INS5_IJNSA_ILi8EEESH_EEENS5_IJSH_SB_EEEEEEEvNS4_8identityENS4_13SM90_TMA_LOADES1B_vS1C_EENS_8epilogue10collective6detail29Sm90TmaWarpSpecializedAdapterINS1G_15DefaultEpilogueISJ_SK_SK_NS1F_6thread17LinearCombinationISJ_Li1EffLNS1K_9ScaleType4KindE0ELNS_15FloatRoundStyleE2ESJ_EENS1_15EpilogueDefaultEEEEEvvEEEEvNT_6ParamsE,@"STO_CUDA_ENTRY STV_DEFAULT"
_ZN7cutlass13device_kernelINS_4gemm6kernel13GemmUniversalIN4cute5tupleIJiiiiEEENS1_10collective13CollectiveMmaINS1_37MainloopSm90TmaGmmaWarpSpecializedFP8ILi3ENS5_IJNS4_1CILi1EEENSA_ILi2EEESB_EEENS1_35KernelTmaWarpSpecializedCooperativeEEENS5_IJNSA_ILi256EEESG_NSA_ILi32EEEEEENS_12float_e5m2_tENS5_IJlSB_lEEESJ_SK_NS4_8TiledMMAINS4_8MMA_AtomIJNS4_4SM904GMMA31MMA_64x256x32_F32E5M2E5M2_SS_TNILNSO_7ScaleInE1ELSQ_1EEEEEENS4_6LayoutINS5_IJSC_SB_SB_EEENS5_IJSB_NSA_ILi0EEESV_EEEEENS5_IJNS4_10UnderscoreESY_SY_EEEEENS4_23SM90_TMA_LOAD_MULTICASTENS4_14ComposedLayoutINS4_7SwizzleILi1ELi4ELi3EEENS4_18smem_ptr_flag_bitsILi8EEENST_INS5_IJNSA_ILi8EEESH_EEENS5_IJSH_SB_EEEEEEEvNS4_8identityENS4_13SM90_TMA_LOADES1B_vS1C_EENS_8epilogue10collective6detail29Sm90TmaWarpSpecializedAdapterINS1G_15DefaultEpilogueISJ_SK_SK_NS1F_6thread17LinearCombinationISJ_Li1EffLNS1K_9ScaleType4KindE0ELNS_15FloatRoundStyleE2ESJ_EENS1_15EpilogueDefaultEEEEEvvEEEEvNT_6ParamsE:
[----:B------:R-:W0:Y:S02]  /*0000*/  LDC R1, c[0x0][0x28] ;  /* 0x00000a00ff017b82 */ /* 0x000e240000000800 */
[----:B0-----:R-:W-:Y:S01]  /*0010*/  VIADD R1, R1, 0xfffff988 ;  /* 0xfffff98801017836 */ /* 0x001fe20000000000 */
[----:B------:R-:W0:Y:S01]  /*0020*/  S2R R5, SR_TID.X ;  /* 0x0000000000057919 */ /* 0x000e220000002100 */
[----:B------:R-:W-:Y:S01]  /*0030*/  ELECT P0, URZ, PT ;  /* 0x00000000003f782f */ /* 0x000fe20003800000 */
[----:B------:R-:W-:Y:S01]  /*0040*/  BSSY B0, `(.L_x_0) ;  /* 0x0000015000007945 */ /* 0x000fe20003800000 */
[--C-:B0-----:R-:W-:Y:S02]  /*0050*/  SHF.R.U32.HI R0, RZ, 0x5, R5.reuse ;  /* 0x00000005ff007819 */ /* 0x101fe40000011605 */
[----:B------:R-:W-:-:S03]  /*0060*/  SHF.R.U32.HI R2, RZ, 0x7, R5 ;  /* 0x00000007ff027819 */ /* 0x000fc60000011605 */
[----:B------:R-:W0:Y:S04]  /*0070*/  SHFL.IDX PT, R3, R0, RZ, 0x1f ;  /* 0x00001fff00037589 */ /* 0x000e2800000e0000 */
[----:B------:R-:W1:Y:S01]  /*0080*/  SHFL.IDX PT, R2, R2, RZ, 0x1f ;  /* 0x00001fff02027589 */ /* 0x000e6200000e0000 */
[----:B0-----:R-:W-:Y:S02]  /*0090*/  R2UR UR4, R3 ;  /* 0x00000000030472ca */ /* 0x001fe400000e0000 */
[----:B-1----:R-:W-:-:S11]  /*00a0*/  R2UR UR6, R2 ;  /* 0x00000000020672ca */ /* 0x002fd600000e0000 */
[----:B------:R-:W-:Y:S02]  /*00b0*/  USHF.R.S32.HI UR5, URZ, 0x1f, UR4 ;  /* 0x0000001f3f057899 */ /* 0x000fe40008011404 */
[----:B------:R-:W-:Y:S02]  /*00c0*/  ISETP.NE.OR P0, PT, RZ, UR4, !P0 ;  /* 0x00000004ff007c0c */ /* 0x000fe4000c705670 */
[----:B------:R-:W-:-:S04]  /*00d0*/  ULEA.HI UR5, UR5, UR4, URZ, 0x2 ;  /* 0x0000000405057291 */ /* 0x000fc8000f8f103f */
[----:B------:R-:W-:-:S04]  /*00e0*/  ULOP3.LUT UR5, UR5, 0xfffffffc, URZ, 0xc0, !UPT ;  /* 0xfffffffc05057892 */ /* 0x000fc8000f8ec03f */
[----:B------:R-:W-:-:S03]  /*00f0*/  UIADD3 UR8, UR4, -UR5, URZ ;  /* 0x8000000504087290 */ /* 0x000fc6000fffe03f */
[----:B------:R-:W-:Y:S09]  /*0100*/  @P0 BRA `(.L_x_1) ;  /* 0x0000000000200947 */ /* 0x000ff20003800000 */
[----:B------:R-:W-:Y:S02]  /*0110*/  ULDC.64 UR4, c[0x0][0x198] ;  /* 0x0000660000047ab9 */ /* 0x000fe40000000a00 */
[----:B------:R-:W-:Y:S02]  /*0120*/  UIADD3 UR10, UP0, UR4, 0xf0, URZ ;  /* 0x000000f0040a7890 */ /* 0x000fe4000ff1e03f */
[----:B------:R-:W-:Y:S02]  /*0130*/  UIADD3 UR4, UP1, UR4, 0x1f0, URZ ;  /* 0x000001f004047890 */ /* 0x000fe4000ff3e03f */
[----:B------:R-:W-:Y:S02]  /*0140*/  UIADD3.X UR11, URZ, UR5, URZ, UP0, !UPT ;  /* 0x000000053f0b7290 */ /* 0x000fe400087fe43f */
[----:B------:R-:W-:-:S07]  /*0150*/  UIADD3.X UR5, URZ, UR5, URZ, UP1, !UPT ;  /* 0x000000053f057290 */ /* 0x000fce0008ffe43f */
[----:B------:R0:W-:Y:S02]  /*0160*/  UTMACCTL.PF [UR10] ;  /* 0x000000000a0079b9 */ /* 0x0001e40008040000 */
[----:B------:R0:W-:Y:S02]  /*0170*/  UTMACCTL.PF [UR4] ;  /* 0x00000000040079b9 */ /* 0x0001e40008040000 */
[----:B0-----:R-:W-:Y:S01]  /*0180*/  NOP ;  /* 0x0000000000007918 */ /* 0x001fe20000000000 */
.L_x_1:
[----:B------:R-:W-:Y:S05]  /*0190*/  BSYNC B0 ;  /* 0x0000000000007941 */ /* 0x000fea0003800000 */
.L_x_0:
[----:B------:R-:W0:Y:S01]  /*01a0*/  SHFL.IDX PT, R3, R0, RZ, 0x1f ;  /* 0x00001fff00037589 */ /* 0x000e2200000e0000 */
[----:B------:R-:W-:Y:S01]  /*01b0*/  UISETP.NE.AND UP0, UPT, UR8, 0x3, UPT ;  /* 0x000000030800788c */ /* 0x000fe2000bf05270 */
[----:B------:R-:W-:Y:S01]  /*01c0*/  ISETP.NE.AND P2, PT, RZ, UR6, PT ;  /* 0x00000006ff007c0c */ /* 0x000fe2000bf45270 */
[----:B------:R-:W-:Y:S02]  /*01d0*/  UIADD3 UR10, UR6, -0x1, URZ ;  /* 0xffffffff060a7890 */ /* 0x000fe4000fffe03f */
[----:B------:R-:W-:Y:S02]  /*01e0*/  UISETP.EQ.OR UP0, UPT, UR8, URZ, !UP0 ;  /* 0x0000003f0800728c */ /* 0x000fe4000c702670 */
[----:B------:R-:W-:Y:S02]  /*01f0*/  UISETP.GE.U32.AND UP1, UPT, UR10, 0x2, UPT ;  /* 0x000000020a00788c */ /* 0x000fe4000bf26070 */
[----:B------:R-:W-:-:S04]  /*0200*/  UISETP.EQ.AND UP0, UPT, UR6, URZ, UP0 ;  /* 0x0000003f0600728c */ /* 0x000fc80008702270 */
[----:B------:R-:W-:-:S04]  /*0210*/  USEL UR13, URZ, 0x1, !UP0 ;  /* 0x000000013f0d7887 */ /* 0x000fc8000c000000 */
[----:B------:R-:W-:Y:S01]  /*0220*/  USEL UR13, UR13, 0x2, UP1 ;  /* 0x000000020d0d7887 */ /* 0x000fe20008800000 */
[----:B0-----:R-:W-:-:S13]  /*0230*/  ISETP.NE.AND P0, PT, R3, RZ, PT ;  /* 0x000000ff0300720c */ /* 0x001fda0003f05270 */
[----:B------:R-:W-:Y:S05]  /*0240*/  @P0 BRA `(.L_x_2) ;  /* 0x0000000000500947 */ /* 0x000fea0003800000 */
[----:B------:R-:W0:Y:S01]  /*0250*/  S2UR UR9, SR_CgaCtaId ;  /* 0x00000000000979c3 */ /* 0x000e220000008800 */
[----:B------:R-:W-:Y:S01]  /*0260*/  UMOV UR4, 0x400 ;  /* 0x0000040000047882 */ /* 0x000fe20000000000 */
[----:B------:R-:W-:Y:S01]  /*0270*/  UMOV UR5, 0x1 ;  /* 0x0000000100057882 */ /* 0x000fe20000000000 */
[----:B------:R-:W-:Y:S01]  /*0280*/  UMOV UR6, 0x4 ;  /* 0x0000000400067882 */ /* 0x000fe20000000000 */
[----:B------:R-:W-:Y:S01]  /*0290*/  ELECT P0, URZ, PT ;  /* 0x00000000003f782f */ /* 0x000fe20003800000 */
[----:B------:R-:W-:-:S04]  /*02a0*/  UIADD3 UR6, -UR6, 0x100000, URZ ;  /* 0x0010000006067890 */ /* 0x000fc8000fffe13f */
[----:B------:R-:W-:Y:S02]  /*02b0*/  USHF.L.U32 UR7, UR6, 0xb, URZ ;  /* 0x0000000b06077899 */ /* 0x000fe4000800063f */
[----:B------:R-:W-:Y:S02]  /*02c0*/  USHF.L.U32 UR6, UR6, 0x1, URZ ;  /* 0x0000000106067899 */ /* 0x000fe4000800063f */
[----:B0-----:R-:W-:Y:S02]  /*02d0*/  ULEA UR9, UR9, UR4, 0x18 ;  /* 0x0000000409097291 */ /* 0x001fe4000f8ec03f */
[----:B------:R-:W-:-:S04]  /*02e0*/  UIADD3 UR4, -UR5, 0x100000, URZ ;  /* 0x0010000005047890 */ /* 0x000fc8000fffe13f */
[----:B------:R-:W-:Y:S02]  /*02f0*/  USHF.L.U32 UR5, UR4, 0xb, URZ ;  /* 0x0000000b04057899 */ /* 0x000fe4000800063f */
[----:B------:R-:W-:Y:S01]  /*0300*/  USHF.L.U32 UR4, UR4, 0x1, URZ ;  /* 0x0000000104047899 */ /* 0x000fe2000800063f */
[----:B------:R-:W0:Y:S11]  /*0310*/  FENCE.VIEW.ASYNC.S ;  /* 0x00000000000073c6 */ /* 0x000e360000000000 */
[----:B0-----:R0:W1:Y:S01]  /*0320*/  SYNCS.EXCH.64 URZ, [UR9], UR4 ;  /* 0x00000004093f75b2 */ /* 0x0010620008000100 */
[----:B------:R0:W2:Y:S01]  /*0330*/  SYNCS.EXCH.64 URZ, [UR9+0x18], UR6 ;  /* 0x00001806093f75b2 */ /* 0x0000a20008000100 */
[----:B------:R0:W3:Y:S01]  /*0340*/  SYNCS.EXCH.64 URZ, [UR9+0x8], UR4 ;  /* 0x00000804093f75b2 */ /* 0x0000e20008000100 */
[----:B------:R0:W4:Y:S01]  /*0350*/  SYNCS.EXCH.64 URZ, [UR9+0x20], UR6 ;  /* 0x00002006093f75b2 */ /* 0x0001220008000100 */
[----:B------:R0:W0:Y:S01]  /*0360*/  SYNCS.EXCH.64 URZ, [UR9+0x10], UR4 ;  /* 0x00001004093f75b2 */ /* 0x0000220008000100 */
[----:B------:R0:W0:Y:S01]  /*0370*/  SYNCS.EXCH.64 URZ, [UR9+0x28], UR6 ;  /* 0x00002806093f75b2 */ /* 0x0000220008000100 */
[----:B------:R-:W-:Y:S01]  /*0380*/  NOP ;  /* 0x0000000000007918 */ /* 0x000fe20000000000 */
.L_x_2:
[----:B------:R-:W-:Y:S01]  /*0390*/  SHF.R.S32.HI R4, RZ, 0x1f, R5 ;  /* 0x0000001fff047819 */ /* 0x000fe20000011405 */
[----:B------:R-:W5:Y:S01]  /*03a0*/  SHFL.IDX PT, R0, R0, RZ, 0x1f ;  /* 0x00001fff00007589 */ /* 0x000f6200000e0000 */
[----:B------:R-:W-:Y:S01]  /*03b0*/  ELECT P0, URZ, PT ;  /* 0x00000000003f782f */ /* 0x000fe20003800000 */
[----:B0-----:R-:W0:Y:S01]  /*03c0*/  S2UR UR9, SR_CTAID.X ;  /* 0x00000000000979c3 */ /* 0x001e220000002500 */
[----:B------:R-:W-:Y:S01]  /*03d0*/  LEA.HI R4, R4, R5, RZ, 0x7 ;  /* 0x0000000504047211 */ /* 0x000fe200078f38ff */
[----:B------:R-:W1:Y:S01]  /*03e0*/  S2R R2, SR_CTAID.Y ;  /* 0x0000000000027919 */ /* 0x000e620000002600 */
[----:B------:R-:W-:Y:S01]  /*03f0*/  SHF.R.S32.HI R6, RZ, 0x1f, R3 ;  /* 0x0000001fff067819 */ /* 0x000fe20000011403 */
[----:B------:R-:W-:Y:S01]  /*0400*/  ULDC UR4, c[0x0][0x154] ;  /* 0x0000550000047ab9 */ /* 0x000fe20000000800 */
[----:B------:R-:W-:Y:S01]  /*0410*/  LOP3.LUT R4, R4, 0xffffff80, RZ, 0xc0, !PT ;  /* 0xffffff8004047812 */ /* 0x000fe200078ec0ff */
[----:B------:R-:W-:Y:S01]  /*0420*/  NOP ;  /* 0x0000000000007918 */ /* 0x000fe20000000000 */
[----:B------:R-:W-:Y:S01]  /*0430*/  LEA.HI R6, R6, R3, RZ, 0x2 ;  /* 0x0000000306067211 */ /* 0x000fe200078f10ff */
[----:B------:R-:W2:Y:S01]  /*0440*/  LDC R13, c[0x0][0x148] ;  /* 0x00005200ff0d7b82 */ /* 0x000ea20000000800 */
[----:B------:R-:W-:Y:S01]  /*0450*/  NOP ;  /* 0x0000000000007918 */ /* 0x000fe20000000000 */
[----:B------:R-:W-:Y:S01]  /*0460*/  IMAD.IADD R4, R5, 0x1, -R4 ;  /* 0x0000000105047824 */ /* 0x000fe200078e0a04 */
[----:B------:R-:W-:-:S04]  /*0470*/  LOP3.LUT R6, R6, 0x3ffffffc, RZ, 0xc0, !PT ;  /* 0x3ffffffc06067812 */ /* 0x000fc800078ec0ff */
[----:B------:R-:W-:Y:S01]  /*0480*/  SHF.R.S32.HI R5, RZ, 0x1f, R4 ;  /* 0x0000001fff057819 */ /* 0x000fe20000011404 */
[----:B------:R-:W-:Y:S01]  /*0490*/  IMAD.IADD R6, R3, 0x1, -R6 ;  /* 0x0000000103067824 */ /* 0x000fe200078e0a06 */
[----:B------:R-:W3:Y:S02]  /*04a0*/  LDC R8, c[0x0][0x144] ;  /* 0x00005100ff087b82 */ /* 0x000ee40000000800 */
[----:B------:R-:W-:Y:S02]  /*04b0*/  LEA.HI R5, R5, R4, RZ, 0x3 ;  /* 0x0000000405057211 */ /* 0x000fe400078f18ff */
[----:B-----5:R-:W-:Y:S02]  /*04c0*/  ISETP.NE.OR P0, PT, R0, RZ, !P0 ;  /* 0x000000ff0000720c */ /* 0x020fe40004705670 */
[--C-:B------:R-:W-:Y:S02]  /*04d0*/  SHF.R.S32.HI R0, RZ, 0x3, R5.reuse ;  /* 0x00000003ff007819 */ /* 0x100fe40000011405 */
[----:B------:R-:W-:-:S04]  /*04e0*/  SHF.R.S32.HI R5, RZ, 0x1f, R5 ;  /* 0x0000001fff057819 */ /* 0x000fc80000011405 */
[----:B------:R-:W-:-:S04]  /*04f0*/  LEA.HI R5, R5, R0, RZ, 0x2 ;  /* 0x0000000005057211 */ /* 0x000fc800078f10ff */
[----:B------:R-:W-:Y:S01]  /*0500*/  LOP3.LUT R5, R5, 0xfffffffc, RZ, 0xc0, !PT ;  /* 0xfffffffc05057812 */ /* 0x000fe200078ec0ff */
[----:B------:R-:W-:Y:S01]  /*0510*/  VOTEU.ALL UP0, P0 ;  /* 0x00000000003f7886 */ /* 0x000fe20000000000 */
[----:B-1----:R-:W-:Y:S01]  /*0520*/  I2FP.F32.U32 R7, R2 ;  /* 0x0000000200077245 */ /* 0x002fe20000201000 */
[----:B------:R-:W-:Y:S02]  /*0530*/  VOTEU.ALL UP1, P0 ;  /* 0x00000000003f7886 */ /* 0x000fe40000020000 */
[----:B------:R-:W-:Y:S01]  /*0540*/  IMAD.IADD R5, R0, 0x1, -R5 ;  /* 0x0000000100057824 */ /* 0x000fe200078e0a05 */
[----:B------:R-:W1:Y:S01]  /*0550*/  @!UP0 S2UR UR7, SR_CgaCtaId ;  /* 0x00000000000789c3 */ /* 0x000e620000008800 */
[----:B0-----:R-:W-:Y:S01]  /*0560*/  I2FP.F32.U32 R0, UR9 ;  /* 0x0000000900007c45 */ /* 0x001fe20008201000 */
[----:B------:R-:W-:Y:S01]  /*0570*/  FMUL R9, R7, UR4 ;  /* 0x0000000407097c20 */ /* 0x000fe20008400000 */
[----:B------:R-:W-:Y:S01]  /*0580*/  IMAD R5, R6, 0x4, R5 ;  /* 0x0000000406057824 */ /* 0x000fe200078e0205 */
[----:B------:R-:W-:Y:S01]  /*0590*/  ULDC UR4, c[0x0][0x150] ;  /* 0x0000540000047ab9 */ /* 0x000fe20000000800 */
[----:B------:R-:W-:Y:S01]  /*05a0*/  @!UP0 UMOV UR6, 0x400 ;  /* 0x0000040000068882 */ /* 0x000fe20000000000 */
[----:B------:R-:W-:Y:S01]  /*05b0*/  FMUL R7, R0, UR4 ;  /* 0x0000000400077c20 */ /* 0x000fe20008400000 */
[----:B------:R-:W-:Y:S01]  /*05c0*/  IMAD.SHL.U32 R0, R5, 0x4, RZ ;  /* 0x0000000405007824 */ /* 0x000fe200078e00ff */
[----:B------:R-:W0:Y:S01]  /*05d0*/  LDC R6, c[0x0][0x140] ;  /* 0x00005000ff067b82 */ /* 0x000e220000000800 */
[----:B------:R-:W5:Y:S01]  /*05e0*/  F2I.U32.TRUNC.NTZ R9, R9 ;  /* 0x0000000900097305 */ /* 0x000f62000020f000 */
[----:B------:R-:W-:-:S02]  /*05f0*/  UMOV UR4, 0x20 ;  /* 0x0000002000047882 */ /* 0x000fc40000000000 */
[----:B------:R-:W-:Y:S01]  /*0600*/  LOP3.LUT R11, R5, 0xc, R0, 0x78, !PT ;  /* 0x0000000c050b7812 */ /* 0x000fe200078e7800 */
[----:B------:R-:W-:-:S04]  /*0610*/  @!UP0 UIADD3 UR4, -UR4, 0x100000, URZ ;  /* 0x0010000004048890 */ /* 0x000fc8000fffe13f */
[----:B------:R-:W-:Y:S02]  /*0620*/  @!UP0 USHF.L.U32 UR5, UR4, 0xb, URZ ;  /* 0x0000000b04058899 */ /* 0x000fe4000800063f */
[----:B------:R-:W-:Y:S01]  /*0630*/  @!UP0 USHF.L.U32 UR4, UR4, 0x1, URZ ;  /* 0x0000000104048899 */ /* 0x000fe2000800063f */
[----:B------:R-:W4:Y:S01]  /*0640*/  F2I.U32.TRUNC.NTZ R7, R7 ;  /* 0x0000000700077305 */ /* 0x000f22000020f000 */
[----:B------:R0:W-:Y:S01]  /*0650*/  STL [R1+0x458], R11 ;  /* 0x0004580b01007387 */ /* 0x0001e20000100800 */
[----:B-----5:R-:W-:Y:S01]  /*0660*/  IMAD.MOV R14, RZ, RZ, -R9 ;  /* 0x000000ffff0e7224 */ /* 0x020fe200078e0a09 */
[----:B-1----:R-:W-:Y:S01]  /*0670*/  @!UP0 ULEA UR6, UR7, UR6, 0x18 ;  /* 0x0000000607068291 */ /* 0x002fe2000f8ec03f */
[----:B------:R-:W-:Y:S02]  /*0680*/  VOTEU.ALL UP0, P0 ;  /* 0x00000000003f7886 */ /* 0x000fe40000000000 */
[----:B--2---:R-:W-:Y:S01]  /*0690*/  IMAD R0, R13, R14, R2 ;  /* 0x0000000e0d007224 */ /* 0x004fe200078e0202 */
[----:B------:R-:W-:-:S02]  /*06a0*/  LOP3.LUT P0, RZ, R4, 0x7, RZ, 0xc0, !PT ;  /* 0x0000000704ff7812 */ /* 0x000fc4000780c0ff */
[----:B0-----:R-:W-:Y:S01]  /*06b0*/  ISETP.EQ.U32.AND P3, PT, R6, 0x1, PT ;  /* 0x000000010600780c */ /* 0x001fe20003f62070 */
[----:B----4-:R-:W-:Y:S01]  /*06c0*/  IMAD.MOV R7, RZ, RZ, -R7 ;  /* 0x000000ffff077224 */ /* 0x010fe200078e0a07 */
[----:B------:R-:W-:Y:S02]  /*06d0*/  ISETP.NE.AND P1, PT, R0, R11, PT ;  /* 0x0000000b0000720c */ /* 0x000fe40003f25270 */
[----:B------:R-:W-:Y:S01]  /*06e0*/  ISETP.LT.U32.AND P0, PT, R11, 0x2, !P0 ;  /* 0x000000020b00780c */ /* 0x000fe20004701070 */
[----:B---3--:R-:W-:Y:S01]  /*06f0*/  IMAD R10, R8, R7, UR9 ;  /* 0x00000009080a7e24 */ /* 0x008fe2000f8e0207 */
[----:B------:R-:W0:Y:S02]  /*0700*/  FENCE.VIEW.ASYNC.S ;  /* 0x00000000000073c6 */ /* 0x000e240000000000 */
[----:B0-----:R0:W1:Y:S02]  /*0710*/  @!UP0 SYNCS.EXCH.64 URZ, [UR6+0x40], UR4 ;  /* 0x00004004063f85b2 */ /* 0x0010640008000100 */
[----:B------:R-:W-:-:S04]  /*0720*/  ISETP.EQ.OR P1, PT, R10, RZ, !P1 ;  /* 0x000000ff0a00720c */ /* 0x000fc80004f22670 */
[----:B------:R-:W-:Y:S01]  /*0730*/  PLOP3.LUT P0, PT, P0, P1, PT, 0x80, 0x0 ;  /* 0x000000000000781c */ /* 0x000fe20000703070 */
[----:B------:R0:W2:Y:S01]  /*0740*/  @!UP1 SYNCS.EXCH.64 URZ, [UR6+0x48], UR4 ;  /* 0x00004804063f95b2 */ /* 0x0000a20008000100 */
[----:B------:R-:W-:Y:S01]  /*0750*/  NOP ;  /* 0x0000000000007918 */ /* 0x000fe20000000000 */
[----:B------:R-:W-:Y:S10]  /*0760*/  @!P3 BRA `(.L_x_3) ;  /* 0x000000000008b947 */ /* 0x000ff40003800000 */
[----:B-12---:R-:W-:Y:S01]  /*0770*/  UCGABAR_ARV ;  /* 0x00000000000079c7 */ /* 0x006fe20008000000 */
[----:B------:R-:W-:Y:S05]  /*0780*/  BRA `(.L_x_4) ;  /* 0x0000000000047947 */ /* 0x000fea0003800000 */
.L_x_3:
[----:B-12---:R-:W-:Y:S01]  /*0790*/  NOP ;  /* 0x0000000000007918 */ /* 0x006fe20000000000 */
.L_x_4:
[----:B------:R-:W1:Y:S01]  /*07a0*/  LDC R0, c[0x0][0x65c] ;  /* 0x00019700ff007b82 */ /* 0x000e620000000800 */
[----:B------:R-:W-:Y:S02]  /*07b0*/  IMAD.U32 R4, RZ, RZ, UR9 ;  /* 0x00000009ff047e24 */ /* 0x000fe4000f8e00ff */
[----:B------:R-:W-:Y:S01]  /*07c0*/  IMAD.MOV.U32 R5, RZ, RZ, RZ ;  /* 0x000000ffff057224 */ /* 0x000fe200078e00ff */
[----:B-1----:R-:W-:-:S13]  /*07d0*/  ISETP.NE.AND P4, PT, R0, 0x1, PT ;  /* 0x000000010000780c */ /* 0x002fda0003f85270 */
[----:B------:R-:W1:Y:S01]  /*07e0*/  @P4 LDC R7, c[0x0][0x10] ;  /* 0x00000400ff074b82 */ /* 0x000e620000000800 */
[----:B------:R-:W-:Y:S02]  /*07f0*/  @P4 IMAD.MOV.U32 R3, RZ, RZ, RZ ;  /* 0x000000ffff034224 */ /* 0x000fe400078e00ff */
[----:B------:R-:W-:-:S05]  /*0800*/  @P4 IMAD.MOV.U32 R11, RZ, RZ, RZ ;  /* 0x000000ffff0b4224 */ /* 0x000fca00078e00ff */
[----:B------:R-:W2:Y:S01]  /*0810*/  @!P4 LDC R9, c[0x0][0xc] ;  /* 0x00000300ff09cb82 */ /* 0x000ea20000000800 */
[----:B-1----:R-:W-:-:S04]  /*0820*/  @P4 IMAD.WIDE.U32 R6, R7, UR9, R2 ;  /* 0x0000000907064c25 */ /* 0x002fc8000f8e0002 */
[----:B------:R-:W-:Y:S02]  /*0830*/  @P4 IMAD.MOV.U32 R8, RZ, RZ, R6 ;  /* 0x000000ffff084224 */ /* 0x000fe400078e0006 */
[----:B------:R-:W-:Y:S02]  /*0840*/  @P4 IMAD.IADD R15, R7, 0x1, R11 ;  /* 0x00000001070f4824 */ /* 0x000fe400078e020b */
[----:B--2---:R-:W-:-:S04]  /*0850*/  @!P4 IMAD.WIDE.U32 R4, R2, R9, R4 ;  /* 0x000000090204c225 */ /* 0x004fc800078e0004 */
[----:B------:R-:W-:Y:S02]  /*0860*/  @!P4 IMAD.MOV.U32 R8, RZ, RZ, R4 ;  /* 0x000000ffff08c224 */ /* 0x000fe400078e0004 */
[----:B------:R-:W-:-:S03]  /*0870*/  @!P4 IMAD.MOV.U32 R15, RZ, RZ, R5 ;  /* 0x000000ffff0fc224 */ /* 0x000fc600078e0005 */
[----:B------:R1:W-:Y:S04]  /*0880*/  STL [R1+0x460], R8 ;  /* 0x0004600801007387 */ /* 0x0003e80000100800 */
[----:B------:R1:W-:Y:S01]  /*0890*/  STL [R1+0x45c], R15 ;  /* 0x00045c0f01007387 */ /* 0x0003e20000100800 */
[----:B------:R-:W-:Y:S05]  /*08a0*/  @!P3 BRA `(.L_x_5) ;  /* 0x00000000000cb947 */ /* 0x000fea0003800000 */
[----:B------:R-:W-:Y:S01]  /*08b0*/  UCGABAR_WAIT ;  /* 0x0000000000007dc7 */ /* 0x000fe20008000000 */
[----:B------:R-:W-:Y:S01]  /*08c0*/  CCTL.IVALL ;  /* 0x00000000ff00798f */ /* 0x000fe20002000000 */
[----:B------:R-:W-:Y:S05]  /*08d0*/  BRA `(.L_x_6) ;  /* 0x0000000000047947 */ /* 0x000fea0003800000 */
.L_x_5:
[----:B------:R-:W-:Y:S06]  /*08e0*/  BAR.SYNC.DEFER_BLOCKING 0x0 ;  /* 0x0000000000007b1d */ /* 0x000fec0000010000 */
.L_x_6:
[----:B------:R-:W-:Y:S05]  /*08f0*/  @!P2 BRA `(.L_x_7) ;  /* 0x000002140054a947 */ /* 0x000fea0003800000 */
[----:B------:R-:W-:-:S06]  /*0900*/  UISETP.GT.U32.AND UP0, UPT, UR10, 0x1, UPT ;  /* 0x000000010a00788c */ /* 0x000fcc000bf04070 */
[----:B------:R-:W-:-:S13]  /*0910*/  PLOP3.LUT P1, PT, PT, PT, UP0, 0x80, 0x0 ;  /* 0x000000000000781c */ /* 0x000fda0003f2f008 */
[----:B0-----:R-:W-:Y:S05]  /*0920*/  @P1 EXIT ;  /* 0x000000000000194d */ /* 0x001fea0003800000 */
[----:B------:R-:W-:Y:S01]  /*0930*/  IMAD.MOV.U32 R5, RZ, RZ, -0x1 ;  /* 0xffffffffff057424 */ /* 0x000fe200078e00ff */
[----:B------:R-:W-:Y:S01]  /*0940*/  ULDC.64 UR4, c[0x0][0x650] ;  /* 0x0001940000047ab9 */ /* 0x000fe20000000a00 */
[----:B------:R-:W-:Y:S01]  /*0950*/  IMAD.MOV.U32 R4, RZ, RZ, -0x1 ;  /* 0xffffffffff047424 */ /* 0x000fe200078e00ff */
[----:B------:R-:W-:Y:S01]  /*0960*/  ISETP.GE.U32.AND P1, PT, R8, UR4, PT ;  /* 0x0000000408007c0c */ /* 0x000fe2000bf26070 */
[----:B------:R-:W-:Y:S01]  /*0970*/  UMOV UR10, 0xffffffff ;  /* 0xffffffff000a7882 */ /* 0x000fe20000000000 */
[----:B------:R0:W-:Y:S01]  /*0980*/  STL [R1+0x468], R5 ;  /* 0x0004680501007387 */ /* 0x0001e20000100800 */
[----:B------:R-:W-:Y:S02]  /*0990*/  PRMT R0, RZ, 0x7610, R0 ;  /* 0x00007610ff007816 */ /* 0x000fe40000000000 */
[----:B------:R-:W-:Y:S01]  /*09a0*/  ISETP.GE.U32.AND.EX P1, PT, R15, UR5, PT, P1 ;  /* 0x000000050f007c0c */ /* 0x000fe2000bf26110 */
[----:B------:R0:W-:-:S12]  /*09b0*/  STL [R1+0x464], R4 ;  /* 0x0004640401007387 */ /* 0x0001d80000100800 */
[----:B0-----:R-:W-:Y:S05]  /*09c0*/  @P1 BRA `(.L_x_8) ;  /* 0x00000004003c1947 */ /* 0x001fea0003800000 */
[----:B------:R-:W-:Y:S01]  /*09d0*/  ULDC.64 UR14, c[0x0][0x628] ;  /* 0x00018a00000e7ab9 */ /* 0x000fe20000000a00 */
[----:B------:R-:W0:Y:S01]  /*09e0*/  LDC.64 R6, c[0x0][0x620] ;  /* 0x00018800ff067b82 */ /* 0x000e220000000a00 */
[----:B------:R-:W-:Y:S01]  /*09f0*/  ISETP.NE.U32.AND P1, PT, RZ, UR14, PT ;  /* 0x0000000eff007c0c */ /* 0x000fe2000bf25070 */
[----:B------:R-:W-:Y:S01]  /*0a00*/  ULDC UR11, c[0x0][0x630] ;  /* 0x00018c00000b7ab9 */ /* 0x000fe20000000800 */
[----:B------:R-:W-:Y:S02]  /*0a10*/  R2UR UR4, R8 ;  /* 0x00000000080472ca */ /* 0x000fe400000e0000 */
[----:B------:R-:W-:Y:S02]  /*0a20*/  ISETP.NE.AND.EX P1, PT, RZ, UR15, PT, P1 ;  /* 0x0000000fff007c0c */ /* 0x000fe4000bf25310 */
[----:B------:R-:W-:-:S11]  /*0a30*/  R2UR UR5, R15 ;  /* 0x000000000f0572ca */ /* 0x000fd600000e0000 */
[----:B------:R-:W-:Y:S05]  /*0a40*/  @!P1 BRA `(.L_x_9) ;  /* 0x0000000000309947 */ /* 0x000fea0003800000 */
[----:B------:R-:W-:Y:S01]  /*0a50*/  R2UR UR4, R8 ;  /* 0x00000000080472ca */ /* 0x000fe200000e0000 */
[----:B------:R-:W-:Y:S01]  /*0a60*/  ULDC UR8, c[0x0][0x634] ;  /* 0x00018d0000087ab9 */ /* 0x000fe20000000800 */
[----:B------:R-:W-:-:S11]  /*0a70*/  R2UR UR10, R15 ;  /* 0x000000000f0a72ca */ /* 0x000fd600000e0000 */
[----:B------:R-:W-:-:S04]  /*0a80*/  UIADD3 UR8, UP0, UR4, UR8, URZ ;  /* 0x0000000804087290 */ /* 0x000fc8000ff1e03f */
[----:B------:R-:W-:-:S04]  /*0a90*/  UIADD3.X UR10, URZ, UR10, URZ, UP0, !UPT ;  /* 0x0000000a3f0a7290 */ /* 0x000fc800087fe43f */
[----:B------:R-:W-:-:S04]  /*0aa0*/  UIMAD.WIDE.U32 UR4, UR10, UR14, URZ ;  /* 0x0000000e0a0472a5 */ /* 0x000fc8000f8e003f */
[----:B------:R-:W-:Y:S02]  /*0ab0*/  UIMAD.WIDE.U32 UR6, UP0, UR8, UR15, UR4 ;  /* 0x0000000f080672a5 */ /* 0x000fe4000f800004 */
[----:B------:R-:W-:Y:S02]  /*0ac0*/  UIMAD.WIDE.U32 UR4, UR8, UR14, URZ ;  /* 0x0000000e080472a5 */ /* 0x000fe4000f8e003f */
[----:B------:R-:W-:Y:S02]  /*0ad0*/  UIADD3.X UR9, URZ, URZ, URZ, UP0, !UPT ;  /* 0x0000003f3f097290 */ /* 0x000fe400087fe43f */
[----:B------:R-:W-:Y:S01]  /*0ae0*/  UIADD3 URZ, UP0, UR5, UR6, URZ ;  /* 0x00000006053f7290 */ /* 0x000fe2000ff1e03f */
[----:B------:R-:W-:-:S03]  /*0af0*/  UMOV UR8, UR7 ;  /* 0x0000000700087c82 */ /* 0x000fc60008000000 */
[----:B------:R-:W-:-:S12]  /*0b00*/  UIMAD.WIDE.U32.X UR4, UR10, UR15, UR8, UP0 ;  /* 0x0000000f0a0472a5 */ /* 0x000fd800080e0408 */
.L_x_9:
[----:B------:R-:W-:Y:S01]  /*0b10*/  USHF.R.U64 UR10, UR4, UR11, UR5 ;  /* 0x0000000b040a7299 */ /* 0x000fe20008001205 */
[----:B------:R-:W2:Y:S01]  /*0b20*/  LDC.64 R22, c[0x0][0x640] ;  /* 0x00019000ff167b82 */ /* 0x000ea20000000a00 */
[----:B------:R-:W-:Y:S01]  /*0b30*/  USHF.R.U32.HI UR4, URZ, UR11, UR5 ;  /* 0x0000000b3f047299 */ /* 0x000fe20008011605 */
[----:B------:R-:W-:Y:S02]  /*0b40*/  IMAD.MOV.U32 R4, RZ, RZ, R8 ;  /* 0x000000ffff047224 */ /* 0x000fe400078e0008 */
[----:B------:R-:W-:Y:S01]  /*0b50*/  IMAD R21, R13, R14, R2 ;  /* 0x0000000e0d157224 */ /* 0x000fe200078e0202 */
[----:B------:R-:W-:Y:S01]  /*0b60*/  IADD3 R3, P1, RZ, -UR10, RZ ;  /* 0x8000000aff037c10 */ /* 0x000fe2000ff3e0ff */
[----:B------:R-:W-:Y:S02]  /*0b70*/  IMAD.MOV.U32 R13, RZ, RZ, 0x1 ;  /* 0x00000001ff0d7424 */ /* 0x000fe400078e00ff */
[----:B------:R-:W1:Y:S02]  /*0b80*/  LDC R12, c[0x0][0x618] ;  /* 0x00018600ff0c7b82 */ /* 0x000e640000000800 */
[----:B------:R-:W-:-:S04]  /*0b90*/  IMAD.X R5, RZ, RZ, ~UR4, P1 ;  /* 0x80000004ff057e24 */ /* 0x000fc800088e06ff */
[-C--:B0-----:R-:W-:Y:S02]  /*0ba0*/  IMAD R0, R5, R6.reuse, RZ ;  /* 0x0000000605007224 */ /* 0x081fe400078e02ff */
[----:B------:R-:W0:Y:S01]  /*0bb0*/  LDC R16, c[0x0][0x608] ;  /* 0x00018200ff107b82 */ /* 0x000e220000000800 */
[----:B------:R-:W-:Y:S02]  /*0bc0*/  IMAD.MOV.U32 R5, RZ, RZ, R15 ;  /* 0x000000ffff057224 */ /* 0x000fe400078e000f */
[----:B------:R-:W-:-:S05]  /*0bd0*/  IMAD.WIDE.U32 R4, R3, R6, R4 ;  /* 0x0000000603047225 */ /* 0x000fca00078e0004 */
[----:B------:R-:W3:Y:S01]  /*0be0*/  LDC R20, c[0x0][0x658] ;  /* 0x00019600ff147b82 */ /* 0x000ee20000000800 */
[----:B------:R-:W-:Y:S01]  /*0bf0*/  IMAD R3, R3, R7, R0 ;  /* 0x0000000703037224 */ /* 0x000fe200078e0200 */
[----:B--2---:R-:W-:-:S03]  /*0c00*/  ISETP.NE.U32.AND P1, PT, R22, RZ, PT ;  /* 0x000000ff1600720c */ /* 0x004fc60003f25070 */
[----:B------:R-:W-:Y:S01]  /*0c10*/  IMAD.IADD R3, R5, 0x1, R3 ;  /* 0x0000000105037824 */ /* 0x000fe200078e0203 */
[----:B------:R-:W-:Y:S01]  /*0c20*/  ISETP.NE.AND.EX P1, PT, R23, RZ, PT, P1 ;  /* 0x000000ff1700720c */ /* 0x000fe20003f25310 */
[----:B------:R-:W-:Y:S01]  /*0c30*/  IMAD.MOV.U32 R5, RZ, RZ, -0x1 ;  /* 0xffffffffff057424 */ /* 0x000fe200078e00ff */
[----:B------:R-:W2:Y:S02]  /*0c40*/  LDC R18, c[0x0][0x600] ;  /* 0x00018000ff127b82 */ /* 0x000ea40000000800 */
[-CC-:B-1----:R-:W-:Y:S02]  /*0c50*/  SHF.R.U64 R8, R4, R12.reuse, R3.reuse ;  /* 0x0000000c04087219 */ /* 0x182fe40000001203 */
[----:B------:R-:W-:-:S04]  /*0c60*/  SHF.R.U32.HI R3, RZ, R12, R3 ;  /* 0x0000000cff037219 */ /* 0x000fc80000011603 */
[----:B------:R-:W1:Y:S01]  /*0c70*/  LDC R11, c[0x0][0x648] ;  /* 0x00019200ff0b7b82 */ /* 0x000e620000000800 */
[-CC-:B0-----:R-:W-:Y:S02]  /*0c80*/  SHF.R.U64 R19, R8, R16.reuse, R3.reuse ;  /* 0x0000001008137219 */ /* 0x181fe40000001203 */
[----:B------:R-:W-:-:S05]  /*0c90*/  SHF.R.U32.HI R3, RZ, R16, R3 ;  /* 0x00000010ff037219 */ /* 0x000fca0000011603 */
[----:B------:R-:W0:Y:S01]  /*0ca0*/  LDC R15, c[0x0][0x638] ;  /* 0x00018e00ff0f7b82 */ /* 0x000e220000000800 */
[-CC-:B---3--:R-:W-:Y:S02]  /*0cb0*/  SHF.R.U64 R12, R19, R20.reuse, R3.reuse ;  /* 0x00000014130c7219 */ /* 0x188fe40000001203 */
[-C--:B------:R-:W-:Y:S02]  /*0cc0*/  SHF.L.U32 R0, R5, R20.reuse, RZ ;  /* 0x0000001405007219 */ /* 0x080fe400000006ff */
[----:B------:R-:W-:Y:S01]  /*0cd0*/  SHF.R.U32.HI R3, RZ, R20, R3 ;  /* 0x00000014ff037219 */ /* 0x000fe20000011603 */
[----:B------:R-:W-:Y:S01]  /*0ce0*/  IMAD.MOV.U32 R2, RZ, RZ, R12 ;  /* 0x000000ffff027224 */ /* 0x000fe200078e000c */
[----:B------:R-:W-:Y:S01]  /*0cf0*/  LOP3.LUT R0, RZ, R0, RZ, 0x33, !PT ;  /* 0x00000000ff007212 */ /* 0x000fe200078e33ff */
[----:B------:R-:W3:Y:S01]  /*0d00*/  LDC R17, c[0x0][0x610] ;  /* 0x00018400ff117b82 */ /* 0x000ee20000000800 */
[----:B------:R-:W-:Y:S05]  /*0d10*/  @!P1 BRA `(.L_x_10) ;  /* 0x0000000000289947 */ /* 0x000fea0003800000 */
[----:B------:R-:W4:Y:S02]  /*0d20*/  LDC R7, c[0x0][0x64c] ;  /* 0x00019300ff077b82 */ /* 0x000f240000000800 */
[----:B----4-:R-:W-:-:S05]  /*0d30*/  IADD3 R7, P1, R12, R7, RZ ;  /* 0x000000070c077210 */ /* 0x010fca0007f3e0ff */
[----:B------:R-:W-:-:S04]  /*0d40*/  IMAD.X R9, RZ, RZ, R3, P1 ;  /* 0x000000ffff097224 */ /* 0x000fc800008e0603 */
[----:B------:R-:W-:-:S04]  /*0d50*/  IMAD.WIDE.U32 R2, R9, R22, RZ ;  /* 0x0000001609027225 */ /* 0x000fc800078e00ff */
[----:B------:R-:W-:-:S04]  /*0d60*/  IMAD.WIDE.U32 R4, P1, R7, R23, R2 ;  /* 0x0000001707047225 */ /* 0x000fc80007820002 */
[----:B------:R-:W-:-:S04]  /*0d70*/  IMAD.WIDE.U32 R2, R7, R22, RZ ;  /* 0x0000001607027225 */ /* 0x000fc800078e00ff */
[----:B------:R-:W-:Y:S01]  /*0d80*/  IMAD.X R7, RZ, RZ, RZ, P1 ;  /* 0x000000ffff077224 */ /* 0x000fe200008e06ff */
[----:B------:R-:W-:Y:S01]  /*0d90*/  IADD3 RZ, P1, R3, R4, RZ ;  /* 0x0000000403ff7210 */ /* 0x000fe20007f3e0ff */
[----:B------:R-:W-:-:S04]  /*0da0*/  IMAD.MOV.U32 R6, RZ, RZ, R5 ;  /* 0x000000ffff067224 */ /* 0x000fc800078e0005 */
[----:B------:R-:W-:-:S08]  /*0db0*/  IMAD.WIDE.U32.X R2, R9, R23, R6, P1 ;  /* 0x0000001709027225 */ /* 0x000fd000008e0406 */
.L_x_10:
[----:B-1----:R-:W-:Y:S01]  /*0dc0*/  SHF.R.U64 R4, R2, R11, R3 ;  /* 0x0000000b02047219 */ /* 0x002fe20000001203 */
[----:B--2---:R-:W-:Y:S01]  /*0dd0*/  VIADD R5, R18, 0xffffffff ;  /* 0xffffffff12057836 */ /* 0x004fe20000000000 */
[----:B------:R-:W-:Y:S02]  /*0de0*/  SHF.L.U32 R2, R13, R20, RZ ;  /* 0x000000140d027219 */ /* 0x000fe400000006ff */
[----:B------:R-:W-:Y:S01]  /*0df0*/  LOP3.LUT R3, R19, R0, RZ, 0xc0, !PT ;  /* 0x0000000013037212 */ /* 0x000fe200078ec0ff */
[----:B------:R-:W-:Y:S01]  /*0e00*/  IMAD.MOV R6, RZ, RZ, -R4 ;  /* 0x000000ffff067224 */ /* 0x000fe200078e0a04 */
[----:B------:R-:W-:Y:S02]  /*0e10*/  SEL R0, R10, R21, !P4 ;  /* 0x000000150a007207 */ /* 0x000fe40006000000 */
[----:B------:R-:W-:Y:S01]  /*0e20*/  LOP3.LUT R5, R8, R5, RZ, 0xc0, !PT ;  /* 0x0000000508057212 */ /* 0x000fe200078ec0ff */
[----:B------:R-:W-:Y:S02]  /*0e30*/  IMAD R7, R2, R4, R3 ;  /* 0x0000000402077224 */ /* 0x000fe400078e0203 */
[----:B0-----:R-:W-:-:S02]  /*0e40*/  IMAD R3, R6, R15, R12 ;  /* 0x0000000f06037224 */ /* 0x001fc400078e020c */
[----:B---3--:R-:W-:Y:S02]  /*0e50*/  IMAD R2, R7, R17, R0 ;  /* 0x0000001107027224 */ /* 0x008fe400078e0200 */
[----:B------:R-:W-:Y:S02]  /*0e60*/  IMAD R3, R3, R18, R5 ;  /* 0x0000001203037224 */ /* 0x000fe400078e0205 */
[----:B------:R-:W-:-:S03]  /*0e70*/  IMAD.MOV.U32 R0, RZ, RZ, 0x1 ;  /* 0x00000001ff007424 */ /* 0x000fc600078e00ff */
[----:B------:R-:W-:Y:S02]  /*0e80*/  SEL R4, R3, R2, !P4 ;  /* 0x0000000203047207 */ /* 0x000fe40006000000 */
[----:B------:R-:W-:-:S03]  /*0e90*/  SEL R2, R2, R3, !P4 ;  /* 0x0000000302027207 */ /* 0x000fc60006000000 */
[----:B------:R0:W-:Y:S04]  /*0ea0*/  STL [R1+0x464], R4 ;  /* 0x0004640401007387 */ /* 0x0001e80000100800 */
[----:B------:R0:W-:Y:S02]  /*0eb0*/  STL [R1+0x468], R2 ;  /* 0x0004680201007387 */ /* 0x0001e40000100800 */
.L_x_8:
[----:B------:R-:W-:-:S08]  /*0ec0*/  NOP ;  /* 0x0000000000007918 */ /* 0x000fd00000000000 */
[----:B------:R-:W2:Y:S02]  /*0ed0*/  USETMAXREG.TRY_ALLOC.CTAPOOL UP0, 0xf0 ;  /* 0x000000f0000079c8 */ /* 0x000ea40008000600 */
[----:B--2---:R-:W-:-:S13]  /*0ee0*/  PLOP3.LUT P1, PT, PT, PT, UP0, 0x80, 0x0 ;  /* 0x000000000000781c */ /* 0x004fda0003f2f008 */
[----:B------:R-:W-:Y:S05]  /*0ef0*/  @!P1 BRA `(.L_x_8) ;  /* 0xfffffffc00f09947 */ /* 0x000fea000383ffff */
[----:B------:R-:W-:Y:S01]  /*0f00*/  ULDC.64 UR4, c[0x0][0x598] ;  /* 0x0001660000047ab9 */ /* 0x000fe20000000a00 */
[----:B------:R-:W-:Y:S01]  /*0f10*/  ULDC.64 UR20, c[0x0][0x208] ;  /* 0x0000820000147ab9 */ /* 0x000fe20000000a00 */
[----:B------:R-:W-:-:S04]  /*0f20*/  ISETP.NE.U32.AND P1, PT, RZ, UR4, PT ;  /* 0x00000004ff007c0c */ /* 0x000fc8000bf25070 */
[----:B------:R-:W-:-:S13]  /*0f30*/  ISETP.NE.AND.EX P1, PT, RZ, UR5, PT, P1 ;  /* 0x00000005ff007c0c */ /* 0x000fda000bf25310 */
[----:B------:R-:W-:Y:S05]  /*0f40*/  @!P1 BRA `(.L_x_11) ;  /* 0x0000000000209947 */ /* 0x000fea0003800000 */
[----:B0-----:R-:W0:Y:S02]  /*0f50*/  LDC.64 R2, c[0x0][0x598] ;  /* 0x00016600ff027b82 */ /* 0x001e240000000a00 */
[----:B0-----:R-:W2:Y:S02]  /*0f60*/  LDG.E.64 R2, desc[UR20][R2.64] ;  /* 0x0000001402027981 */ /* 0x001ea4000c1e1b00 */
[----:B--2---:R-:W-:-:S04]  /*0f70*/  ISETP.NE.U32.AND P1, PT, R2, RZ, PT ;  /* 0x000000ff0200720c */ /* 0x004fc80003f25070 */
[----:B------:R-:W-:-:S13]  /*0f80*/  ISETP.NE.AND.EX P1, PT, R3, RZ, PT, P1 ;  /* 0x000000ff0300720c */ /* 0x000fda0003f25310 */
[----:B------:R-:W-:Y:S05]  /*0f90*/  @!P1 BRA `(.L_x_11) ;  /* 0x00000000000c9947 */ /* 0x000fea0003800000 */
[----:B------:R-:W2:Y:S02]  /*0fa0*/  LD.E R2, desc[UR20][R2.64] ;  /* 0x0000001402027980 */ /* 0x000ea4000c101900 */
[----:B--2---:R-:W-:Y:S01]  /*0fb0*/  R2UR UR22, R2 ;  /* 0x00000000021672ca */ /* 0x004fe200000e0000 */
[----:B------:R-:W-:-:S14]  /*0fc0*/  BRA `(.L_x_12) ;  /* 0x0000000000247947 */ /* 0x000fdc0003800000 */
.L_x_11:
[----:B------:R-:W-:Y:S02]  /*0fd0*/  ULDC.64 UR4, c[0x0][0x588] ;  /* 0x0001620000047ab9 */ /* 0x000fe40000000a00 */
[----:B------:R-:W-:-:S04]  /*0fe0*/  ISETP.NE.U32.AND P1, PT, RZ, UR4, PT ;  /* 0x00000004ff007c0c */ /* 0x000fc8000bf25070 */
[----:B------:R-:W-:-:S13]  /*0ff0*/  ISETP.NE.AND.EX P1, PT, RZ, UR5, PT, P1 ;  /* 0x00000005ff007c0c */ /* 0x000fda000bf25310 */
[----:B------:R-:W-:Y:S05]  /*1000*/  @!P1 BRA `(.L_x_13) ;  /* 0x0000000000109947 */ /* 0x000fea0003800000 */
[----:B0-----:R-:W0:Y:S02]  /*1010*/  LDC.64 R2, c[0x0][0x588] ;  /* 0x00016200ff027b82 */ /* 0x001e240000000a00 */
[----:B0-----:R-:W2:Y:S02]  /*1020*/  LDG.E R2, desc[UR20][R2.64] ;  /* 0x0000001402027981 */ /* 0x001ea4000c1e1900 */
[----:B--2---:R-:W-:Y:S01]  /*1030*/  R2UR UR22, R2 ;  /* 0x00000000021672ca */ /* 0x004fe200000e0000 */
[----:B------:R-:W-:-:S14]  /*1040*/  BRA `(.L_x_12) ;  /* 0x0000000000047947 */ /* 0x000fdc0003800000 */
.L_x_13:
[----:B------:R-:W-:-:S05]  /*1050*/  ULDC UR22, c[0x0][0x580] ;  /* 0x0001600000167ab9 */ /* 0x000fca0000000800 */
.L_x_12:
[----:B------:R-:W-:Y:S02]  /*1060*/  ULDC.64 UR4, c[0x0][0x5a0] ;  /* 0x0001680000047ab9 */ /* 0x000fe40000000a00 */
        /* <DEDUP_REMOVED lines=11> */
.L_x_14:
        /* <DEDUP_REMOVED lines=8> */
.L_x_16:
[----:B------:R-:W-:-:S05]  /*11a0*/  ULDC UR23, c[0x0][0x584] ;  /* 0x0001610000177ab9 */ /* 0x000fca0000000800 */
.L_x_15:
[----:B------:R-:W-:-:S13]  /*11b0*/  LOP3.LUT P1, RZ, R0, 0xff, RZ, 0xc0, !PT ;  /* 0x000000ff00ff7812 */ /* 0x000fda000782c0ff */
[----:B------:R-:W-:Y:S05]  /*11c0*/  @!P1 EXIT ;  /* 0x000000000000994d */ /* 0x000fea0003800000 */
[----:B------:R-:W-:Y:S01]  /*11d0*/  ULDC UR4, c[0x0][0x28c] ;  /* 0x0000a30000047ab9 */ /* 0x000fe20000000800 */
[----:B------:R-:W-:Y:S02]  /*11e0*/  ULOP3.LUT UR24, UR13, 0x1, URZ, 0xfc, !UPT ;  /* 0x000000010d187892 */ /* 0x000fe4000f8efc3f */
[----:B------:R-:W-:-:S04]  /*11f0*/  UIADD3 UR4, UR4, 0x1f, URZ ;  /* 0x0000001f04047890 */ /* 0x000fc8000fffe03f */
[----:B------:R-:W-:-:S04]  /*1200*/  USHF.R.S32.HI UR5, URZ, 0x1f, UR4 ;  /* 0x0000001f3f057899 */ /* 0x000fc80008011404 */
[----:B------:R-:W-:-:S03]  /*1210*/  ULEA.HI UR5, UR5, UR4, URZ, 0x5 ;  /* 0x0000000405057291 */ /* 0x000fc6000f8f283f */
[----:B------:R-:W-:Y:S01]  /*1220*/  UMOV UR4, URZ ;  /* 0x0000003f00047c82 */ /* 0x000fe20008000000 */
[----:B------:R-:W-:-:S03]  /*1230*/  USHF.R.S32.HI UR9, URZ, 0x5, UR5 ;  /* 0x000000053f097899 */ /* 0x000fc60008011405 */
[----:B------:R-:W-:-:S09]  /*1240*/  UMOV UR5, URZ ;  /* 0x0000003f00057c82 */ /* 0x000fd20008000000 */
.L_x_555:
[----:B------:R-:W-:Y:S01]  /*1250*/  STL [R1+0x454], RZ ;  /* 0x000454ff01007387 */ /* 0x000fe20000100800 */
[----:B--2---:R-:W2:Y:S01]  /*1260*/  S2UR UR16, SR_CgaCtaId ;  /* 0x00000000001079c3 */ /* 0x004ea20000008800 */
[----:B------:R-:W-:Y:S01]  /*1270*/  UMOV UR15, 0x400 ;  /* 0x00000400000f7882 */ /* 0x000fe20000000000 */
[----:B------:R-:W-:Y:S01]  /*1280*/  UMOV UR6, URZ ;  /* 0x0000003f00067c82 */ /* 0x000fe20008000000 */
[----:B------:R-:W-:Y:S01]  /*1290*/  STL [R1+0x450], RZ ;  /* 0x000450ff01007387 */ /* 0x000fe20000100800 */
[----:B------:R-:W-:Y:S01]  /*12a0*/  UMOV UR7, URZ ;  /* 0x0000003f00077c82 */ /* 0x000fe20008000000 */
[----:B------:R-:W-:Y:S01]  /*12b0*/  UMOV UR8, URZ ;  /* 0x0000003f00087c82 */ /* 0x000fe20008000000 */
[----:B------:R-:W-:Y:S01]  /*12c0*/  CS2R R236, SRZ ;  /* 0x0000000000ec7805 */ /* 0x000fe2000001ff00 */
[----:B------:R-:W-:Y:S01]  /*12d0*/  STL [R1+0x44c], RZ ;  /* 0x00044cff01007387 */ /* 0x000fe20000100800 */
[----:B0-----:R-:W0:Y:S01]  /*12e0*/  LDC R2, c[0x0][0x28c] ;  /* 0x0000a300ff027b82 */ /* 0x001e220000000800 */
[----:B------:R-:W-:-:S02]  /*12f0*/  CS2R R234, SRZ ;  /* 0x0000000000ea7805 */ /* 0x000fc4000001ff00 */
[----:B------:R-:W-:Y:S01]  /*1300*/  CS2R R232, SRZ ;  /* 0x0000000000e87805 */ /* 0x000fe2000001ff00 */
[----:B------:R-:W-:Y:S01]  /*1310*/  STL [R1+0x448], RZ ;  /* 0x000448ff01007387 */ /* 0x000fe20000100800 */
[----:B------:R-:W-:Y:S02]  /*1320*/  CS2R R230, SRZ ;  /* 0x0000000000e67805 */ /* 0x000fe4000001ff00 */
[----:B------:R-:W-:Y:S02]  /*1330*/  CS2R R228, SRZ ;  /* 0x0000000000e47805 */ /* 0x000fe4000001ff00 */
[----:B------:R-:W-:Y:S01]  /*1340*/  CS2R R226, SRZ ;  /* 0x0000000000e27805 */ /* 0x000fe2000001ff00 */
[----:B------:R-:W-:Y:S01]  /*1350*/  STL [R1+0x444], RZ ;  /* 0x000444ff01007387 */ /* 0x000fe20000100800 */
[----:B------:R-:W-:Y:S02]  /*1360*/  CS2R R224, SRZ ;  /* 0x0000000000e07805 */ /* 0x000fe4000001ff00 */
        /* <DEDUP_REMOVED lines=15> */
[----:B0-----:R-:W-:Y:S02]  /*1460*/  ISETP.GE.AND P1, PT, R2, 0x1, PT ;  /* 0x000000010200780c */ /* 0x001fe40003f26270 */
        /* <DEDUP_REMOVED lines=39> */
[----:B-1----:R-:W-:Y:S02]  /*16e0*/  CS2R R14, SRZ ;  /* 0x00000000000e7805 */ /* 0x002fe4000001ff00 */
        /* <DEDUP_REMOVED lines=91> */
[----:B------:R-:W-:-:S03]  /*1ca0*/  CS2R R150, SRZ ;  /* 0x0000000000967805 */ /* 0x000fc6000001ff00 */
[----:B------:R-:W-:Y:S04]  /*1cb0*/  STL [R1+0x3ac], RZ ;  /* 0x0003acff01007387 */ /* 0x000fe80000100800 */
        /* <DEDUP_REMOVED lines=107> */
[----:B------:R-:W-:Y:S04]  /*2370*/  STL [R1], RZ ;  /* 0x000000ff01007387 */ /* 0x000fe80000100800 */
        /* <DEDUP_REMOVED lines=39> */
[----:B------:R-:W-:Y:S01]  /*25f0*/  STL [R1+0xa0], RZ ;  /* 0x0000a0ff01007387 */ /* 0x000fe20000100800 */
[----:B------:R-:W0:Y:S03]  /*2600*/  S2R R0, SR_TID.X ;  /* 0x0000000000007919 */ /* 0x000e260000002100 */
        /* <DEDUP_REMOVED lines=8> */
[----:B0-----:R-:W-:-:S03]  /*2690*/  LOP3.LUT R0, R0, 0x80, RZ, 0xc0, !PT ;  /* 0x0000008000007812 */ /* 0x001fc600078ec0ff */
[----:B------:R-:W-:Y:S01]  /*26a0*/  STL [R1+0xc4], RZ ;  /* 0x0000c4ff01007387 */ /* 0x000fe20000100800 */
[----:B------:R-:W-:-:S03]  /*26b0*/  SHF.R.U32.HI R0, RZ, 0x7, R0 ;  /* 0x00000007ff007819 */ /* 0x000fc60000011600 */
        /* <DEDUP_REMOVED lines=33> */
[----:B------:R-:W0:Y:S04]  /*28d0*/  SHFL.IDX PT, R0, R0, RZ, 0x1f ;  /* 0x00001fff00007589 */ /* 0x000e2800000e0000 */
[----:B------:R1:W-:Y:S04]  /*28e0*/  STL [R1+0x14c], RZ ;  /* 0x00014cff01007387 */ /* 0x0003e80000100800 */
[----:B------:R1:W-:Y:S04]  /*28f0*/  STL [R1+0x150], RZ ;  /* 0x000150ff01007387 */ /* 0x0003e80000100800 */
[----:B------:R1:W-:Y:S04]  /*2900*/  STL [R1+0x154], RZ ;  /* 0x000154ff01007387 */ /* 0x0003e80000100800 */
[----:B------:R1:W-:Y:S04]  /*2910*/  STL [R1+0x158], RZ ;  /* 0x000158ff01007387 */ /* 0x0003e80000100800 */
[----:B------:R1:W-:Y:S04]  /*2920*/  STL [R1+0x15c], RZ ;  /* 0x00015cff01007387 */ /* 0x0003e80000100800 */
[----:B------:R1:W-:Y:S01]  /*2930*/  STL [R1+0x160], RZ ;  /* 0x000160ff01007387 */ /* 0x0003e20000100800 */
[----:B0-----:R-:W-:Y:S01]  /*2940*/  R2UR UR12, R0 ;  /* 0x00000000000c72ca */ /* 0x001fe200000e0000 */
[----:B------:R-:W-:-:S02]  /*2950*/  IMAD.U32 R0, RZ, RZ, UR4 ;  /* 0x00000004ff007e24 */ /* 0x000fc4000f8e00ff */
[----:B------:R1:W-:Y:S04]  /*2960*/  STL [R1+0x164], RZ ;  /* 0x000164ff01007387 */ /* 0x0003e80000100800 */
[----:B------:R1:W-:Y:S04]  /*2970*/  STL [R1+0x168], RZ ;  /* 0x000168ff01007387 */ /* 0x0003e80000100800 */
[----:B------:R1:W-:Y:S02]  /*2980*/  STL [R1+0x16c], RZ ;  /* 0x00016cff01007387 */ /* 0x0003e40000100800 */
[----:B------:R-:W-:-:S02]  /*2990*/  ULEA.HI UR11, UR12, UR12, URZ, 0x1 ;  /* 0x0000000c0c0b7291 */ /* 0x000fc4000f8f083f */
[----:B------:R1:W-:Y:S02]  /*29a0*/  STL [R1+0x170], RZ ;  /* 0x000170ff01007387 */ /* 0x0003e40000100800 */
[----:B------:R-:W-:Y:S02]  /*29b0*/  ULOP3.LUT UR14, UR11, 0x1ffffe, URZ, 0xc0, !UPT ;  /* 0x001ffffe0b0e7892 */ /* 0x000fe4000f8ec03f */
[----:B------:R1:W-:Y:S01]  /*29c0*/  STL [R1+0x174], RZ ;  /* 0x000174ff01007387 */ /* 0x0003e20000100800 */
[----:B--2---:R-:W-:Y:S02]  /*29d0*/  ULEA UR11, UR16, UR15, 0x18 ;  /* 0x0000000f100b7291 */ /* 0x004fe4000f8ec03f */
[----:B------:R-:W-:Y:S01]  /*29e0*/  UIADD3 UR14, UR12, -UR14, URZ ;  /* 0x8000000e0c0e7290 */ /* 0x000fe2000fffe03f */
[----:B------:R1:W-:Y:S03]  /*29f0*/  STL [R1+0x178], RZ ;  /* 0x000178ff01007387 */ /* 0x0003e60000100800 */
[----:B------:R-:W-:Y:S01]  /*2a00*/  ULEA UR14, UR14, UR11, 0xb ;  /* 0x0000000b0e0e7291 */ /* 0x000fe2000f8e583f */
[----:B------:R1:W-:Y:S03]  /*2a10*/  STL [R1+0x17c], RZ ;  /* 0x00017cff01007387 */ /* 0x0003e60000100800 */
[----:B------:R-:W-:Y:S01]  /*2a20*/  UIADD3 UR14, UR14, 0x100, URZ ;  /* 0x000001000e0e7890 */ /* 0x000fe2000fffe03f */
[----:B------:R1:W-:Y:S03]  /*2a30*/  STL [R1+0x180], RZ ;  /* 0x000180ff01007387 */ /* 0x0003e60000100800 */
[----:B------:R-:W-:Y:S01]  /*2a40*/  USHF.R.U32.HI UR12, URZ, 0x4, UR14 ;  /* 0x000000043f0c7899 */ /* 0x000fe2000801160e */
[----:B------:R1:W-:Y:S02]  /*2a50*/  STL [R1+0x184], RZ ;  /* 0x000184ff01007387 */ /* 0x0003e40000100800 */
[----:B------:R-:W-:Y:S01]  /*2a60*/  UMOV UR14, UR5 ;  /* 0x00000005000e7c82 */ /* 0x000fe20008000000 */
[----:B------:R-:W-:Y:S01]  /*2a70*/  ULOP3.LUT UR12, UR12, 0x3fff, URZ, 0xc0, !UPT ;  /* 0x00003fff0c0c7892 */ /* 0x000fe2000f8ec03f */
[----:B------:R1:W-:Y:S04]  /*2a80*/  STL [R1+0x188], RZ ;  /* 0x000188ff01007387 */ /* 0x0003e80000100800 */
        /* <DEDUP_REMOVED lines=28> */
[----:B------:R1:W-:Y:S01]  /*2c50*/  STL [R1+0x1fc], RZ ;  /* 0x0001fcff01007387 */ /* 0x0003e20000100800 */
[----:B------:R-:W-:Y:S05]  /*2c60*/  @!P1 BRA `(.L_x_17) ;  /* 0x0000003400dc9947 */ /* 0x000fea0003800000 */
[----:B------:R-:W-:-:S06]  /*2c70*/  UISETP.NE.AND UP0, UPT, UR24, 0x3, UPT ;  /* 0x000000031800788c */ /* 0x000fcc000bf05270 */
[----:B------:R-:W-:-:S13]  /*2c80*/  PLOP3.LUT P2, PT, PT, PT, UP0, 0x80, 0x0 ;  /* 0x000000000000781c */ /* 0x000fda0003f4f008 */
[----:B------:R-:W-:Y:S05]  /*2c90*/  @!P2 BRA `(.L_x_18) ;  /* 0x000000000004a947 */ /* 0x000fea0003800000 */
[----:B------:R-:W-:Y:S01]  /*2ca0*/  BPT.TRAP 0x1 ;  /* 0x000000040000795c */ /* 0x000fe20000300000 */
.L_x_18:
[----:B------:R-:W-:Y:S01]  /*2cb0*/  ULEA UR7, UR5, UR11, 0x3 ;  /* 0x0000000b05077291 */ /* 0x000fe2000f8e183f */
[----:B------:R-:W-:-:S05]  /*2cc0*/  IMAD.U32 R0, RZ, RZ, UR4 ;  /* 0x00000004ff007e24 */ /* 0x000fca000f8e00ff */
[----:B------:R-:W-:-:S04]  /*2cd0*/  SHF.L.U32 R0, R0, 0x1f, RZ ;  /* 0x0000001f00007819 */ /* 0x000fc800000006ff */
[----:B------:R0:W2:Y:S01]  /*2ce0*/  SYNCS.PHASECHK.TRANS64.TRYWAIT P1, [UR7], R0 ;  /* 0x00000000ff0075a7 */ /* 0x0000a20008020147 */
[----:B------:R-:W-:Y:S05]  /*2cf0*/  @!P2 BRA `(.L_x_19) ;  /* 0x000000000004a947 */ /* 0x000fea0003800000 */
[----:B------:R-:W-:Y:S01]  /*2d00*/  BPT.TRAP 0x1 ;  /* 0x000000040000795c */ /* 0x000fe20000300000 */
.L_x_19:
[----:B------:R3:W-:Y:S01]  /*2d10*/  STL [R1+0x454], RZ ;  /* 0x000454ff01007387 */ /* 0x0007e20000100800 */
[----:B------:R-:W-:Y:S01]  /*2d20*/  UMOV UR6, 0x1 ;  /* 0x0000000100067882 */ /* 0x000fe20000000000 */
[----:B--2---:R-:W-:Y:S05]  /*2d30*/  @P1 BRA `(.L_x_20) ;  /* 0x0000000000081947 */ /* 0x004fea0003800000 */
[----:B------:R-:W2:Y:S02]  /*2d40*/  SYNCS.PHASECHK.TRANS64.TRYWAIT P1, [UR7], R0 ;  /* 0x00000000ff0075a7 */ /* 0x000ea40008020147 */
[----:B--2---:R-:W-:Y:S05]  /*2d50*/  @!P1 BRA `(.L_x_21) ;  /* 0x0000020400a49947 */ /* 0x004fea0003800000 */
.L_x_20:
[----:B------:R-:W-:Y:S01]  /*2d60*/  UIADD3 UR7, UR11, 0x6100, URZ ;  /* 0x000061000b077890 */ /* 0x000fe2000fffe03f */
[----:B------:R-:W-:Y:S01]  /*2d70*/  WARPGROUP.ARRIVE ;  /* 0x00000000000079c5 */ /* 0x000fe20000000000 */
[----:B------:R-:W-:Y:S01]  /*2d80*/  ULOP3.LUT UR16, UR12, 0x10000, URZ, 0xfc, !UPT ;  /* 0x000100000c107892 */ /* 0x000fe2000f8efc3f */
[----:B------:R-:W-:Y:S01]  /*2d90*/  STL [R1+0x450], RZ ;  /* 0x000450ff01007387 */ /* 0x000fe20000100800 */
[----:B------:R-:W-:Y:S01]  /*2da0*/  USHF.R.U32.HI UR7, URZ, 0x4, UR7 ;  /* 0x000000043f077899 */ /* 0x000fe20008011607 */
[----:B------:R-:W-:Y:S01]  /*2db0*/  CS2R R236, SRZ ;  /* 0x0000000000ec7805 */ /* 0x000fe2000001ff00 */
[----:B------:R-:W-:Y:S01]  /*2dc0*/  ULEA UR16, UR5, UR16, 0x9 ;  /* 0x0000001005107291 */ /* 0x000fe2000f8e483f */
[----:B------:R-:W-:Y:S01]  /*2dd0*/  STL [R1+0x44c], RZ ;  /* 0x00044cff01007387 */ /* 0x000fe20000100800 */
[----:B------:R-:W-:Y:S01]  /*2de0*/  ULOP3.LUT UR7, UR7, 0x3fff, URZ, 0xc0, !UPT ;  /* 0x00003fff07077892 */ /* 0x000fe2000f8ec03f */
[----:B------:R-:W-:Y:S01]  /*2df0*/  CS2R R234, SRZ ;  /* 0x0000000000ea7805 */ /* 0x000fe2000001ff00 */
[----:B------:R-:W-:Y:S01]  /*2e00*/  UMOV UR17, 0xc0000010 ;  /* 0xc000001000117882 */ /* 0x000fe20000000000 */
[----:B------:R-:W-:Y:S01]  /*2e10*/  UMOV UR19, 0xc0000010 ;  /* 0xc000001000137882 */ /* 0x000fe20000000000 */
[----:B------:R-:W-:Y:S01]  /*2e20*/  ULOP3.LUT UR7, UR7, 0x10000, URZ, 0xfc, !UPT ;  /* 0x0001000007077892 */ /* 0x000fe2000f8efc3f */
[----:B------:R-:W-:Y:S01]  /*2e30*/  STL [R1+0x448], RZ ;  /* 0x000448ff01007387 */ /* 0x000fe20000100800 */
[----:B------:R-:W-:-:S02]  /*2e40*/  CS2R R232, SRZ ;  /* 0x0000000000e87805 */ /* 0x000fc4000001ff00 */
[----:B------:R-:W-:Y:S01]  /*2e50*/  CS2R R230, SRZ ;  /* 0x0000000000e67805 */ /* 0x000fe2000001ff00 */
[----:B------:R-:W-:Y:S01]  /*2e60*/  ULEA UR18, UR5, UR7, 0x9 ;  /* 0x0000000705127291 */ /* 0x000fe2000f8e483f */
[----:B------:R-:W-:Y:S01]  /*2e70*/  STL [R1+0x444], RZ ;  /* 0x000444ff01007387 */ /* 0x000fe20000100800 */
[----:B------:R-:W-:Y:S01]  /*2e80*/  CS2R R228, SRZ ;  /* 0x0000000000e47805 */ /* 0x000fe2000001ff00 */
[----:B------:R-:W-:Y:S01]  /*2e90*/  ULDC UR7, c[0x0][0x50c] ;  /* 0x0001430000077ab9 */ /* 0x000fe20000000800 */
[----:B------:R-:W-:Y:S01]  /*2ea0*/  CS2R R226, SRZ ;  /* 0x0000000000e27805 */ /* 0x000fe2000001ff00 */
[----:B------:R-:W-:Y:S01]  /*2eb0*/  STL [R1+0x440], RZ ;  /* 0x000440ff01007387 */ /* 0x000fe20000100800 */
[----:B------:R-:W-:Y:S01]  /*2ec0*/  UISETP.NE.AND UP0, UPT, UR7, 0x1, UPT ;  /* 0x000000010700788c */ /* 0x000fe2000bf05270 */
[----:B------:R-:W-:Y:S02]  /*2ed0*/  CS2R R224, SRZ ;  /* 0x0000000000e07805 */ /* 0x000fe4000001ff00 */
[----:B------:R-:W-:Y:S01]  /*2ee0*/  CS2R R222, SRZ ;  /* 0x0000000000de7805 */ /* 0x000fe2000001ff00 */
[----:B------:R-:W-:Y:S01]  /*2ef0*/  QGMMA.64x256x32.F32.E5M2.E5M2 R4, gdesc[UR16], RZ, !UPT, gsb0 ;  /* 0x03e00000100479f3 */ /* 0x000fe2000c0038ff */
[----:B------:R-:W-:Y:S01]  /*2f00*/  STL [R1+0x43c], RZ ;  /* 0x00043cff01007387 */ /* 0x000fe20000100800 */
[----:B------:R-:W-:Y:S01]  /*2f10*/  UIADD3 UR16, UR16, 0x100, URZ ;  /* 0x0000010010107890 */ /* 0x000fe2000fffe03f */
[----:B------:R-:W-:Y:S01]  /*2f20*/  CS2R R220, SRZ ;  /* 0x0000000000dc7805 */ /* 0x000fe2000001ff00 */
[----:B------:R-:W-:Y:S01]  /*2f30*/  UMOV UR17, 0xc0000010 ;  /* 0xc000001000117882 */ /* 0x000fe20000000000 */
[----:B------:R-:W-:Y:S01]  /*2f40*/  STL [R1+0x438], RZ ;  /* 0x000438ff01007387 */ /* 0x000fe20000100800 */
[----:B------:R-:W-:Y:S01]  /*2f50*/  USEL UR7, URZ, 0x1, UP0 ;  /* 0x000000013f077887 */ /* 0x000fe20008000000 */
[----:B------:R-:W-:-:S02]  /*2f60*/  CS2R R218, SRZ ;  /* 0x0000000000da7805 */ /* 0x000fc4000001ff00 */
[----:B------:R-:W-:Y:S01]  /*2f70*/  CS2R R216, SRZ ;  /* 0x0000000000d87805 */ /* 0x000fe2000001ff00 */
[----:B------:R-:W-:Y:S01]  /*2f80*/  STL [R1+0x434], RZ ;  /* 0x000434ff01007387 */ /* 0x000fe20000100800 */
[----:B------:R-:W-:Y:S02]  /*2f90*/  CS2R R214, SRZ ;  /* 0x0000000000d67805 */ /* 0x000fe4000001ff00 */
[----:B------:R-:W-:Y:S02]  /*2fa0*/  CS2R R212, SRZ ;  /* 0x0000000000d47805 */ /* 0x000fe4000001ff00 */
[----:B------:R-:W-:Y:S01]  /*2fb0*/  ISETP.NE.AND P1, PT, RZ, UR7, PT ;  /* 0x00000007ff007c0c */ /* 0x000fe2000bf25270 */
        /* <DEDUP_REMOVED lines=93> */
[----:B------:R-:W-:-:S02]  /*3590*/  WARPGROUP.DEPBAR.LE gsb0, 0x0 ;  /* 0x00008000000079c5 */ /* 0x000fc40000010000 */
[----:B--2---:R-:W-:Y:S01]  /*35a0*/  IMAD.MOV.U32 R3, RZ, RZ, R129 ;  /* 0x000000ffff037224 */ /* 0x004fe200078e0081 */
[----:B------:R-:W-:Y:S01]  /*35b0*/  STL [R1+0x334], RZ ;  /* 0x000334ff01007387 */ /* 0x000fe20000100800 */
[----:B------:R-:W-:Y:S02]  /*35c0*/  IMAD.MOV.U32 R2, RZ, RZ, R130 ;  /* 0x000000ffff027224 */ /* 0x000fe400078e0082 */
[----:B0-----:R-:W-:Y:S01]  /*35d0*/  IMAD.MOV.U32 R0, RZ, RZ, R131 ;  /* 0x000000ffff007224 */ /* 0x001fe200078e0083 */
        /* <DEDUP_REMOVED lines=23> */
[----:B------:R0:W-:Y:S04]  /*3750*/  STL.64 [R1], R4 ;  /* 0x0000000401007387 */ /* 0x0001e80000100a00 */
[----:B------:R2:W-:Y:S04]  /*3760*/  STL.64 [R1+0x8], R6 ;  /* 0x0000080601007387 */ /* 0x0005e80000100a00 */
[----:B------:R4:W-:Y:S04]  /*3770*/  STL.64 [R1+0x10], R8 ;  /* 0x0000100801007387 */ /* 0x0009e80000100a00 */
[----:B------:R5:W-:Y:S01]  /*3780*/  STL.64 [R1+0x18], R10 ;  /* 0x0000180a01007387 */ /* 0x000be20000100a00 */
[----:B0-----:R-:W-:-:S03]  /*3790*/  CS2R R4, SRZ ;  /* 0x0000000000047805 */ /* 0x001fc6000001ff00 */
[----:B------:R0:W-:Y:S01]  /*37a0*/  STL.64 [R1+0x20], R12 ;  /* 0x0000200c01007387 */ /* 0x0001e20000100a00 */
[----:B--2---:R-:W-:-:S03]  /*37b0*/  CS2R R6, SRZ ;  /* 0x0000000000067805 */ /* 0x004fc6000001ff00 */
[----:B------:R2:W-:Y:S01]  /*37c0*/  STL.64 [R1+0x28], R14 ;  /* 0x0000280e01007387 */ /* 0x0005e20000100a00 */
[----:B----4-:R-:W-:-:S03]  /*37d0*/  CS2R R8, SRZ ;  /* 0x0000000000087805 */ /* 0x010fc6000001ff00 */
[----:B------:R4:W-:Y:S01]  /*37e0*/  STL.64 [R1+0x30], R16 ;  /* 0x0000301001007387 */ /* 0x0009e20000100a00 */
[----:B-----5:R-:W-:-:S03]  /*37f0*/  CS2R R10, SRZ ;  /* 0x00000000000a7805 */ /* 0x020fc6000001ff00 */
[----:B------:R5:W-:Y:S01]  /*3800*/  STL.64 [R1+0x38], R18 ;  /* 0x0000381201007387 */ /* 0x000be20000100a00 */
[----:B0-----:R-:W-:-:S03]  /*3810*/  CS2R R12, SRZ ;  /* 0x00000000000c7805 */ /* 0x001fc6000001ff00 */
[----:B------:R0:W-:Y:S01]  /*3820*/  STL.64 [R1+0x40], R20 ;  /* 0x0000401401007387 */ /* 0x0001e20000100a00 */
[----:B--2---:R-:W-:-:S03]  /*3830*/  CS2R R14, SRZ ;  /* 0x00000000000e7805 */ /* 0x004fc6000001ff00 */
[----:B------:R2:W-:Y:S01]  /*3840*/  STL.64 [R1+0x48], R22 ;  /* 0x0000481601007387 */ /* 0x0005e20000100a00 */
[----:B----4-:R-:W-:-:S03]  /*3850*/  CS2R R16, SRZ ;  /* 0x0000000000107805 */ /* 0x010fc6000001ff00 */
[----:B------:R-:W-:Y:S01]  /*3860*/  STL.64 [R1+0x50], R24 ;  /* 0x0000501801007387 */ /* 0x000fe20000100a00 */
[----:B-----5:R-:W-:-:S03]  /*3870*/  CS2R R18, SRZ ;  /* 0x0000000000127805 */ /* 0x020fc6000001ff00 */
[----:B------:R-:W-:Y:S01]  /*3880*/  STL.64 [R1+0x58], R26 ;  /* 0x0000581a01007387 */ /* 0x000fe20000100a00 */
[----:B0-----:R-:W-:-:S03]  /*3890*/  CS2R R20, SRZ ;  /* 0x0000000000147805 */ /* 0x001fc6000001ff00 */
[----:B------:R-:W-:Y:S01]  /*38a0*/  STL.64 [R1+0x60], R28 ;  /* 0x0000601c01007387 */ /* 0x000fe20000100a00 */
[----:B--2---:R-:W-:-:S03]  /*38b0*/  CS2R R22, SRZ ;  /* 0x0000000000167805 */ /* 0x004fc6000001ff00 */
[----:B------:R-:W-:Y:S04]  /*38c0*/  STL.64 [R1+0x68], R30 ;  /* 0x0000681e01007387 */ /* 0x000fe80000100a00 */
        /* <DEDUP_REMOVED lines=49> */
[----:B------:R0:W-:Y:S04]  /*3be0*/  STL.64 [R1+0x1f8], R130 ;  /* 0x0001f88201007387 */ /* 0x0001e80000100a00 */
[----:B------:R2:W-:Y:S04]  /*3bf0*/  STL [R1+0x2d4], RZ ;  /* 0x0002d4ff01007387 */ /* 0x0005e80000100800 */
[----:B------:R2:W-:Y:S01]  /*3c00*/  STL [R1+0x2d0], RZ ;  /* 0x0002d0ff01007387 */ /* 0x0005e20000100800 */
[----:B0-----:R-:W-:-:S03]  /*3c10*/  WARPGROUP.ARRIVE ;  /* 0x00000000000079c5 */ /* 0x001fc60000000000 */
[----:B------:R2:W-:Y:S04]  /*3c20*/  STL [R1+0x2cc], RZ ;  /* 0x0002ccff01007387 */ /* 0x0005e80000100800 */
[----:B------:R2:W-:Y:S01]  /*3c30*/  STL [R1+0x2c8], RZ ;  /* 0x0002c8ff01007387 */ /* 0x0005e20000100800 */
[----:B------:R-:W-:Y:S03]  /*3c40*/  QGMMA.64x256x32.F32.E5M2.E5M2 R24, gdesc[UR16], RZ, !UPT, gsb0 ;  /* 0x03e00000101879f3 */ /* 0x000fe6000c0038ff */
        /* <DEDUP_REMOVED lines=50> */
[----:B------:R-:W-:-:S02]  /*3f70*/  WARPGROUP.DEPBAR.LE gsb0, 0x0 ;  /* 0x00008000000079c5 */ /* 0x000fc40000010000 */
[----:B------:R-:W-:Y:S05]  /*3f80*/  @!P1 BRA `(.L_x_22) ;  /* 0x0000002000f89947 */ /* 0x000fea0003800000 */
[----:B------:R-:W4:Y:S04]  /*3f90*/  LDL R4, [R1] ;  /* 0x0000000001047983 */ /* 0x000f280000100800 */
[----:B------:R-:W5:Y:S04]  /*3fa0*/  LDL R5, [R1+0x4] ;  /* 0x0000040001057983 */ /* 0x000f680000100800 */
[----:B------:R-:W3:Y:S04]  /*3fb0*/  LDL R6, [R1+0x8] ;  /* 0x0000080001067983 */ /* 0x000ee80000100800 */
[----:B------:R-:W2:Y:S04]  /*3fc0*/  LDL R7, [R1+0xc] ;  /* 0x00000c0001077983 */ /* 0x000ea80000100800 */
        /* <DEDUP_REMOVED lines=100> */
[----:B------:R0:W-:Y:S04]  /*4610*/  STL [R1+0x4c4], R131 ;  /* 0x0004c48301007387 */ /* 0x0001e80000100800 */
[----:B0-----:R-:W2:Y:S04]  /*4620*/  LDL R131, [R1+0x1a0] ;  /* 0x0001a00001837983 */ /* 0x001ea80000100800 */
        /* <DEDUP_REMOVED lines=39> */
[----:B0-----:R-:W2:Y:S01]  /*48a0*/  LDL R151, [R1+0x1f0] ;  /* 0x0001f00001977983 */ /* 0x001ea20000100800 */
[----:B------:R-:W-:-:S01]  /*48b0*/  FADD R3, RZ, R3 ;  /* 0x00000003ff037221 */ /* 0x000fc20000000000 */
[----:B------:R-:W-:Y:S01]  /*48c0*/  FADD R2, RZ, R2 ;  /* 0x00000002ff027221 */ /* 0x000fe20000000000 */
[----:B----4-:R-:W-:-:S01]  /*48d0*/  FADD R4, RZ, R4 ;  /* 0x00000004ff047221 */ /* 0x010fc20000000000 */
[----:B-----5:R-:W-:Y:S01]  /*48e0*/  FADD R5, RZ, R5 ;  /* 0x00000005ff057221 */ /* 0x020fe20000000000 */
[----:B---3--:R-:W-:-:S01]  /*48f0*/  FADD R6, RZ, R6 ;  /* 0x00000006ff067221 */ /* 0x008fc20000000000 */
[----:B--2---:R-:W-:Y:S01]  /*4900*/  FADD R7, RZ, R7 ;  /* 0x00000007ff077221 */ /* 0x004fe20000000000 */
[----:B------:R-:W-:-:S01]  /*4910*/  FADD R8, RZ, R8 ;  /* 0x00000008ff087221 */ /* 0x000fc20000000000 */
[----:B------:R-:W-:Y:S01]  /*4920*/  FADD R9, RZ, R9 ;  /* 0x00000009ff097221 */ /* 0x000fe20000000000 */
        /* <DEDUP_REMOVED lines=13> */
[----:B------:R-:W2:Y:S01]  /*4a00*/  LDL.LU R131, [R1+0x4c4] ;  /* 0x0004c40001837983 */ /* 0x000ea20000300800 */
        /* <DEDUP_REMOVED lines=13> */
[----:B------:R-:W3:Y:S01]  /*4ae0*/  LDL.LU R132, [R1+0x4c0] ;  /* 0x0004c00001847983 */ /* 0x000ee20000300800 */
        /* <DEDUP_REMOVED lines=16> */
[----:B------:R0:W-:Y:S01]  /*4bf0*/  STL [R1+0x200], R133 ;  /* 0x0002008501007387 */ /* 0x0001e20000100800 */
        /* <DEDUP_REMOVED lines=9> */
[----:B0-----:R-:W4:Y:S01]  /*4c90*/  LDL.LU R133, [R1+0x4bc] ;  /* 0x0004bc0001857983 */ /* 0x001f220000300800 */
[----:B------:R-:W-:-:S01]  /*4ca0*/  FADD R185, RZ, R185 ;  /* 0x000000b9ffb97221 */ /* 0x000fc20000000000 */
[----:B------:R-:W-:Y:S01]  /*4cb0*/  FADD R186, RZ, R186 ;  /* 0x000000baffba7221 */ /* 0x000fe20000000000 */
[----:B------:R-:W-:-:S01]  /*4cc0*/  FADD R187, RZ, R187 ;  /* 0x000000bbffbb7221 */ /* 0x000fc20000000000 */
        /* <DEDUP_REMOVED lines=10> */
[----:B0-----:R-:W5:Y:S01]  /*4d70*/  LDL.LU R134, [R1+0x4b8] ;  /* 0x0004b80001867983 */ /* 0x001f620000300800 */
        /* <DEDUP_REMOVED lines=51> */
[----:B0-----:R-:W5:Y:S04]  /*50b0*/  LDL.LU R138, [R1+0x4a8] ;  /* 0x0004a800018a7983 */ /* 0x001f680000300800 */
[----:B------:R0:W-:Y:S01]  /*50c0*/  STL [R1+0x218], R139 ;  /* 0x0002188b01007387 */ /* 0x0001e20000100800 */
[----:B------:R-:W-:-:S03]  /*50d0*/  FADD R140, RZ, R140 ;  /* 0x0000008cff8c7221 */ /* 0x000fc60000000000 */
        /* <DEDUP_REMOVED lines=34> */
[----:B------:R0:W-:Y:S04]  /*5300*/  STL [R1+0x248], R151 ;  /* 0x0002489701007387 */ /* 0x0001e80000100800 */
[----:B0-----:R-:W5:Y:S04]  /*5310*/  LDL.LU R151, [R1+0x474] ;  /* 0x0004740001977983 */ /* 0x001f680000300800 */
[----:B------:R0:W-:Y:S04]  /*5320*/  STL [R1+0x24c], R3 ;  /* 0x00024c0301007387 */ /* 0x0001e80000100800 */
[----:B------:R1:W-:Y:S01]  /*5330*/  STL [R1+0x250], R2 ;  /* 0x0002500201007387 */ /* 0x0003e20000100800 */
[----:B0-----:R-:W-:-:S01]  /*5340*/  FADD R3, RZ, R0 ;  /* 0x00000000ff037221 */ /* 0x001fc20000000000 */
[----:B------:R-:W-:Y:S01]  /*5350*/  FADD R0, RZ, R25 ;  /* 0x00000019ff007221 */ /* 0x000fe20000000000 */
[----:B-1----:R-:W-:-:S03]  /*5360*/  FADD R2, RZ, R24 ;  /* 0x00000018ff027221 */ /* 0x002fc60000000000 */
[----:B------:R0:W-:Y:S04]  /*5370*/  STL [R1+0x254], R3 ;  /* 0x0002540301007387 */ /* 0x0001e80000100800 */
[----:B------:R1:W-:Y:S04]  /*5380*/  STL [R1+0x258], R2 ;  /* 0x0002580201007387 */ /* 0x0003e80000100800 */
[----:B------:R2:W-:Y:S01]  /*5390*/  STL [R1+0x25c], R0 ;  /* 0x00025c0001007387 */ /* 0x0005e20000100800 */
[----:B0-----:R-:W-:-:S01]  /*53a0*/  FADD R3, RZ, R26 ;  /* 0x0000001aff037221 */ /* 0x001fc20000000000 */
[----:B-1----:R-:W-:-:S04]  /*53b0*/  FADD R2, RZ, R27 ;  /* 0x0000001bff027221 */ /* 0x002fc80000000000 */
[----:B------:R0:W-:Y:S01]  /*53c0*/  STL [R1+0x260], R3 ;  /* 0x0002600301007387 */ /* 0x0001e20000100800 */
[----:B--2---:R-:W-:-:S03]  /*53d0*/  FADD R0, RZ, R28 ;  /* 0x0000001cff007221 */ /* 0x004fc60000000000 */
        /* <DEDUP_REMOVED lines=207> */
[----:B---3--:R-:W-:-:S04]  /*60d0*/  FADD R2, RZ, R132 ;  /* 0x00000084ff027221 */ /* 0x008fc80000000000 */
[----:B------:R5:W-:Y:S01]  /*60e0*/  STL [R1+0x404], R3 ;  /* 0x0004040301007387 */ /* 0x000be20000100800 */
[----:B----4-:R-:W-:-:S03]  /*60f0*/  FADD R0, RZ, R133 ;  /* 0x00000085ff007221 */ /* 0x010fc60000000000 */
[----:B------:R0:W-:Y:S04]  /*6100*/  STL [R1+0x408], R2 ;  /* 0x0004080201007387 */ /* 0x0001e80000100800 */
[----:B------:R1:W-:Y:S01]  /*6110*/  STL [R1+0x40c], R0 ;  /* 0x00040c0001007387 */ /* 0x0003e20000100800 */
[----:B-----5:R-:W-:-:S01]  /*6120*/  FADD R3, RZ, R134 ;  /* 0x00000086ff037221 */ /* 0x020fc20000000000 */
[----:B0-----:R-:W-:-:S04]  /*6130*/  FADD R2, RZ, R135 ;  /* 0x00000087ff027221 */ /* 0x001fc80000000000 */
[----:B------:R0:W-:Y:S01]  /*6140*/  STL [R1+0x410], R3 ;  /* 0x0004100301007387 */ /* 0x0001e20000100800 */
[----:B-1----:R-:W-:-:S03]  /*6150*/  FADD R0, RZ, R136 ;  /* 0x00000088ff007221 */ /* 0x002fc60000000000 */
        /* <DEDUP_REMOVED lines=32> */
[----:B------:R-:W-:-:S05]  /*6360*/  UMOV UR6, URZ ;  /* 0x0000003f00067c82 */ /* 0x000fca0008000000 */
.L_x_22:
[----:B------:R-:W-:-:S04]  /*6370*/  UIADD3 UR14, UR5, 0x1, URZ ;  /* 0x00000001050e7890 */ /* 0x000fc8000fffe03f */
[----:B------:R-:W-:-:S04]  /*6380*/  UISETP.NE.AND UP0, UPT, UR14, 0x3, UPT ;  /* 0x000000030e00788c */ /* 0x000fc8000bf05270 */
[----:B------:R-:W-:Y:S02]  /*6390*/  USEL UR8, URZ, 0x1, UP0 ;  /* 0x000000013f087887 */ /* 0x000fe40008000000 */
[----:B------:R-:W-:Y:S02]  /*63a0*/  USEL UR14, UR14, URZ, UP0 ;  /* 0x0000003f0e0e7287 */ /* 0x000fe40008000000 */
[----:B------:R-:W-:-:S06]  /*63b0*/  ULOP3.LUT UR8, UR4, UR8, URZ, 0x3c, !UPT ;  /* 0x0000000804087292 */ /* 0x000fcc000f8e3c3f */
[----:B0-----:R-:W-:Y:S01]  /*63c0*/  IMAD.U32 R0, RZ, RZ, UR8 ;  /* 0x00000008ff007e24 */ /* 0x001fe2000f8e00ff */
[----:B------:R-:W-:-:S06]  /*63d0*/  UMOV UR8, 0x1 ;  /* 0x0000000100087882 */ /* 0x000fcc0000000000 */
.L_x_17:
[----:B------:R-:W-:-:S04]  /*63e0*/  UISETP.LT.AND UP0, UPT, UR9, 0x1, UPT ;  /* 0x000000010900788c */ /* 0x000fc8000bf01270 */
[----:B------:R-:W-:-:S04]  /*63f0*/  USEL UR15, UR9, 0x1, UP0 ;  /* 0x00000001090f7887 */ /* 0x000fc80008000000 */
[----:B------:R-:W-:-:S04]  /*6400*/  UIADD3 UR15, UR9, -UR15, URZ ;  /* 0x8000000f090f7290 */ /* 0x000fc8000fffe03f */
[----:B------:R-:W-:-:S06]  /*6410*/  UISETP.GE.AND UP0, UPT, UR15, 0x1, UPT ;  /* 0x000000010f00788c */ /* 0x000fcc000bf06270 */
[----:B------:R-:W-:-:S13]  /*6420*/  PLOP3.LUT P1, PT, PT, PT, UP0, 0x80, 0x0 ;  /* 0x000000000000781c */ /* 0x000fda0003f2f008 */
[----:B------:R-:W-:Y:S05]  /*6430*/  @!P1 BRA `(.L_x_23) ;  /* 0x0000004c00a49947 */ /* 0x000fea0003800000 */
[----:B------:R-:W-:Y:S01]  /*6440*/  IMAD.U32 R2, RZ, RZ, UR15 ;  /* 0x0000000fff027e24 */ /* 0x000fe2000f8e00ff */
[----:B------:R-:W-:Y:S01]  /*6450*/  UMOV UR25, UR5 ;  /* 0x0000000500197c82 */ /* 0x000fe20008000000 */
[----:B------:R-:W-:-:S05]  /*6460*/  ULDC UR26, c[0x0][0x50c] ;  /* 0x00014300001a7ab9 */ /* 0x000fca0000000800 */
.L_x_31:
[----:B------:R-:W-:-:S06]  /*6470*/  UISETP.NE.AND UP0, UPT, UR24, 0x3, UPT ;  /* 0x000000031800788c */ /* 0x000fcc000bf05270 */
[----:B------:R-:W-:-:S13]  /*6480*/  PLOP3.LUT P2, PT, PT, PT, UP0, 0x80, 0x0 ;  /* 0x000000000000781c */ /* 0x000fda0003f4f008 */
[----:B0-----:R-:W-:Y:S05]  /*6490*/  @!P2 BRA `(.L_x_24) ;  /* 0x000000000004a947 */ /* 0x001fea0003800000 */
[----:B------:R-:W-:Y:S01]  /*64a0*/  BPT.TRAP 0x1 ;  /* 0x000000040000795c */ /* 0x000fe20000300000 */
.L_x_24:
[----:B------:R-:W0:Y:S01]  /*64b0*/  S2UR UR15, SR_CgaCtaId ;  /* 0x00000000000f79c3 */ /* 0x000e220000008800 */
[----:B------:R-:W-:Y:S01]  /*64c0*/  UMOV UR11, 0x400 ;  /* 0x00000400000b7882 */ /* 0x000fe20000000000 */
[----:B------:R-:W-:Y:S01]  /*64d0*/  SHF.L.U32 R3, R0, 0x1f, RZ ;  /* 0x0000001f00037819 */ /* 0x000fe200000006ff */
[----:B0-----:R-:W-:-:S04]  /*64e0*/  ULEA UR11, UR15, UR11, 0x18 ;  /* 0x0000000b0f0b7291 */ /* 0x001fc8000f8ec03f */
[----:B------:R-:W-:-:S09]  /*64f0*/  ULEA UR15, UR14, UR11, 0x3 ;  /* 0x0000000b0e0f7291 */ /* 0x000fd2000f8e183f */
[----:B------:R0:W4:Y:S01]  /*6500*/  SYNCS.PHASECHK.TRANS64.TRYWAIT P1, [UR15], R3 ;  /* 0x00000003ff0075a7 */ /* 0x000122000802014f */
[----:B------:R-:W-:Y:S05]  /*6510*/  @!P2 BRA `(.L_x_25) ;  /* 0x000000000004a947 */ /* 0x000fea0003800000 */
[----:B------:R-:W-:Y:S01]  /*6520*/  BPT.TRAP 0x1 ;  /* 0x000000040000795c */ /* 0x000fe20000300000 */
.L_x_25:
[----:B----4-:R-:W-:Y:S05]  /*6530*/  @P1 BRA `(.L_x_26) ;  /* 0x0000000000081947 */ /* 0x010fea0003800000 */
[----:B------:R-:W4:Y:S02]  /*6540*/  SYNCS.PHASECHK.TRANS64.TRYWAIT P1, [UR15], R3 ;  /* 0x00000003ff0075a7 */ /* 0x000f24000802014f */
[----:B----4-:R-:W-:Y:S05]  /*6550*/  @!P1 BRA `(.L_x_27) ;  /* 0x000001cc00bc9947 */ /* 0x010fea0003800000 */
.L_x_26:
        /* <DEDUP_REMOVED lines=64> */
[----:B----4-:R-:W4:Y:S04]  /*6960*/  LDL.LU.64 R108, [R1] ;  /* 0x00000000016c7983 */ /* 0x010f280000300a00 */
[----:B------:R-:W4:Y:S04]  /*6970*/  LDL.LU.64 R110, [R1+0x8] ;  /* 0x00000800016e7983 */ /* 0x000f280000300a00 */
        /* <DEDUP_REMOVED lines=61> */
[----:B------:R-:W4:Y:S01]  /*6d50*/  LDL.LU.64 R234, [R1+0x1f8] ;  /* 0x0001f80001ea7983 */ /* 0x000f220000300a00 */
[----:B------:R-:W-:-:S02]  /*6d60*/  UIADD3 UR15, UR11, 0x6100, URZ ;  /* 0x000061000b0f7890 */ /* 0x000fc4000fffe03f */
[----:B------:R-:W-:Y:S02]  /*6d70*/  UISETP.NE.AND UP0, UPT, UR7, URZ, UPT ;  /* 0x0000003f0700728c */ /* 0x000fe4000bf05270 */
[----:B------:R-:W-:Y:S02]  /*6d80*/  USHF.R.U32.HI UR15, URZ, 0x4, UR15 ;  /* 0x000000043f0f7899 */ /* 0x000fe4000801160f */
[----:B------:R-:W-:Y:S02]  /*6d90*/  USEL UR8, UR8, URZ, !UP0 ;  /* 0x0000003f08087287 */ /* 0x000fe4000c000000 */
[----:B------:R-:W-:Y:S02]  /*6da0*/  ULOP3.LUT UR15, UR15, 0x3fff, URZ, 0xc0, !UPT ;  /* 0x00003fff0f0f7892 */ /* 0x000fe4000f8ec03f */
[----:B------:R-:W-:Y:S02]  /*6db0*/  ULOP3.LUT UR16, UR12, 0x10000, URZ, 0xfc, !UPT ;  /* 0x000100000c107892 */ /* 0x000fe4000f8efc3f */
[----:B------:R-:W-:-:S02]  /*6dc0*/  ULOP3.LUT UR15, UR15, 0x10000, URZ, 0xfc, !UPT ;  /* 0x000100000f0f7892 */ /* 0x000fc4000f8efc3f */
[----:B------:R-:W-:Y:S02]  /*6dd0*/  UISETP.NE.U32.AND UP0, UPT, UR8, URZ, UPT ;  /* 0x0000003f0800728c */ /* 0x000fe4000bf05070 */
[----:B------:R-:W-:Y:S02]  /*6de0*/  ULEA UR16, UR14, UR16, 0x9 ;  /* 0x000000100e107291 */ /* 0x000fe4000f8e483f */
[----:B------:R-:W-:Y:S01]  /*6df0*/  ULEA UR18, UR14, UR15, 0x9 ;  /* 0x0000000f0e127291 */ /* 0x000fe2000f8e483f */
[----:B------:R-:W-:Y:S01]  /*6e00*/  UMOV UR17, 0xc0000010 ;  /* 0xc000001000117882 */ /* 0x000fe20000000000 */
[----:B------:R-:W-:Y:S01]  /*6e10*/  UMOV UR19, 0xc0000010 ;  /* 0xc000001000137882 */ /* 0x000fe20000000000 */
[----:B----4-:R-:W-:-:S06]  /*6e20*/  WARPGROUP.ARRIVE ;  /* 0x00000000000079c5 */ /* 0x010fcc0000000000 */
[----:B------:R-:W-:Y:S03]  /*6e30*/  QGMMA.64x256x32.F32.E5M2.E5M2 R108, gdesc[UR16], R108, UP0, gsb0 ;  /* 0x03e00000106c79f3 */ /* 0x000fe6000b80386c */
[----:B------:R-:W-:Y:S02]  /*6e40*/  WARPGROUP.DEPBAR.LE gsb0, 0x0 ;  /* 0x00008000000079c5 */ /* 0x000fe40000010000 */
[----:B------:R-:W-:Y:S01]  /*6e50*/  STL.64 [R1], R108 ;  /* 0x0000006c01007387 */ /* 0x000fe20000100a00 */
[----:B0-----:R-:W-:-:S03]  /*6e60*/  IMAD.MOV.U32 R3, RZ, RZ, R108 ;  /* 0x000000ffff037224 */ /* 0x001fc600078e006c */
        /* <DEDUP_REMOVED lines=63> */
[----:B0-----:R0:W5:Y:S04]  /*7260*/  LDL.LU.64 R234, [R1+0x670] ;  /* 0x0006700001ea7983 */ /* 0x0011680000300a00 */
[----:B------:R0:W5:Y:S04]  /*7270*/  LDL.LU.64 R232, [R1+0x668] ;  /* 0x0006680001e87983 */ /* 0x0001680000300a00 */
        /* <DEDUP_REMOVED lines=62> */
[----:B------:R-:W-:Y:S01]  /*7660*/  UIADD3 UR16, UR16, 0x100, URZ ;  /* 0x0000010010107890 */ /* 0x000fe2000fffe03f */
[----:B------:R-:W-:Y:S01]  /*7670*/  UMOV UR17, 0xc0000010 ;  /* 0xc000001000117882 */ /* 0x000fe20000000000 */
[----:B------:R-:W-:Y:S01]  /*7680*/  UIADD3 UR6, UR6, 0x1, URZ ;  /* 0x0000000106067890 */ /* 0x000fe2000fffe03f */
[----:B----4-:R-:W-:-:S06]  /*7690*/  WARPGROUP.ARRIVE ;  /* 0x00000000000079c5 */ /* 0x010fcc0000000000 */
[----:B------:R-:W-:Y:S01]  /*76a0*/  QGMMA.64x256x32.F32.E5M2.E5M2 R24, gdesc[UR16], R24, UP0, gsb0 ;  /* 0x03e00000101879f3 */ /* 0x000fe2000b803818 */
[----:B------:R-:W-:-:S04]  /*76b0*/  UISETP.NE.AND UP0, UPT, UR6, UR26, UPT ;  /* 0x0000001a0600728c */ /* 0x000fc8000bf05270 */
[----:B------:R-:W-:-:S06]  /*76c0*/  USEL UR7, URZ, 0x1, UP0 ;  /* 0x000000013f077887 */ /* 0x000fcc0008000000 */
[----:B------:R-:W-:Y:S01]  /*76d0*/  ISETP.NE.AND P1, PT, RZ, UR7, PT ;  /* 0x00000007ff007c0c */ /* 0x000fe2000bf25270 */
[----:B------:R-:W-:-:S12]  /*76e0*/  WARPGROUP.DEPBAR.LE gsb0, 0x0 ;  /* 0x00008000000079c5 */ /* 0x000fd80000010000 */
[----:B0-----:R-:W-:Y:S05]  /*76f0*/  @!P1 BRA `(.L_x_28) ;  /* 0x00000038008c9947 */ /* 0x001fea0003800000 */
[----:B------:R0:W-:Y:S04]  /*7700*/  STL [R1+0x65c], R31 ;  /* 0x00065c1f01007387 */ /* 0x0001e80000100800 */
[----:B------:R4:W-:Y:S01]  /*7710*/  STL [R1+0x658], R32 ;  /* 0x0006582001007387 */ /* 0x0009e20000100800 */
[----:B0-----:R-:W-:-:S03]  /*7720*/  IMAD.MOV.U32 R31, RZ, RZ, R3 ;  /* 0x000000ffff1f7224 */ /* 0x001fc600078e0003 */
[----:B----4-:R-:W4:Y:S04]  /*7730*/  LDL R32, [R1+0x4] ;  /* 0x0000040001207983 */ /* 0x010f280000100800 */
[----:B------:R0:W-:Y:S04]  /*7740*/  STL [R1+0x654], R33 ;  /* 0x0006542101007387 */ /* 0x0001e80000100800 */
[----:B0-----:R-:W2:Y:S04]  /*7750*/  LDL R33, [R1+0x8] ;  /* 0x0000080001217983 */ /* 0x001ea80000100800 */
[----:B------:R0:W-:Y:S04]  /*7760*/  STL [R1+0x650], R34 ;  /* 0x0006502201007387 */ /* 0x0001e80000100800 */
[----:B0-----:R-:W3:Y:S04]  /*7770*/  LDL R34, [R1+0xc] ;  /* 0x00000c0001227983 */ /* 0x001ee80000100800 */
        /* <DEDUP_REMOVED lines=175> */
[----:B0-----:R-:W3:Y:S04]  /*8270*/  LDL.LU R122, [R1+0x200] ;  /* 0x00020000017a7983 */ /* 0x001ee80000300800 */
        /* <DEDUP_REMOVED lines=14> */
[----:B------:R-:W3:Y:S04]  /*8360*/  LDL.LU R3, [R1+0x234] ;  /* 0x0002340001037983 */ /* 0x000ee80000300800 */
        /* <DEDUP_REMOVED lines=46> */
[----:B-----5:R0:W-:Y:S04]  /*8650*/  STL [R1+0x474], R0 ;  /* 0x0004740001007387 */ /* 0x0201e80000100800 */
[----:B0-----:R-:W3:Y:S01]  /*8660*/  LDL R0, [R1+0x168] ;  /* 0x0001680001007983 */ /* 0x001ee20000100800 */
[----:B------:R-:W-:-:S01]  /*8670*/  FADD R4, R31, R4 ;  /* 0x000000041f047221 */ /* 0x000fc20000000000 */
[----:B----4-:R-:W-:Y:S01]  /*8680*/  FADD R5, R32, R5 ;  /* 0x0000000520057221 */ /* 0x010fe20000000000 */
[----:B--2---:R-:W-:-:S01]  /*8690*/  FADD R6, R33, R6 ;  /* 0x0000000621067221 */ /* 0x004fc20000000000 */
[----:B------:R-:W2:Y:S01]  /*86a0*/  LDL.LU R31, [R1+0x65c] ;  /* 0x00065c00011f7983 */ /* 0x000ea20000300800 */
[----:B---3--:R-:W-:-:S01]  /*86b0*/  FADD R7, R34, R7 ;  /* 0x0000000722077221 */ /* 0x008fc20000000000 */
[----:B------:R-:W-:-:S02]  /*86c0*/  FADD R8, R35, R8 ;  /* 0x0000000823087221 */ /* 0x000fc40000000000 */
[----:B------:R-:W3:Y:S01]  /*86d0*/  LDL.LU R32, [R1+0x658] ;  /* 0x0006580001207983 */ /* 0x000ee20000300800 */
[----:B------:R-:W-:-:S03]  /*86e0*/  FADD R9, R36, R9 ;  /* 0x0000000924097221 */ /* 0x000fc60000000000 */
[----:B------:R-:W4:Y:S01]  /*86f0*/  LDL.LU R33, [R1+0x654] ;  /* 0x0006540001217983 */ /* 0x000f220000300800 */
        /* <DEDUP_REMOVED lines=160> */
[----:B------:R-:W-:-:S01]  /*9100*/  FADD R218, R117, R218 ;  /* 0x000000da75da7221 */ /* 0x000fc20000000000 */
[----:B------:R-:W-:Y:S02]  /*9110*/  FADD R122, R124, R122 ;  /* 0x0000007a7c7a7221 */ /* 0x000fe40000000000 */
[----:B------:R-:W4:Y:S01]  /*9120*/  LDL.LU R114, [R1+0x510] ;  /* 0x0005100001727983 */ /* 0x000f220000300800 */
[----:B------:R-:W-:-:S03]  /*9130*/  FADD R219, R118, R219 ;  /* 0x000000db76db7221 */ /* 0x000fc60000000000 */
[----:B------:R-:W4:Y:S01]  /*9140*/  LDL.LU R115, [R1+0x50c] ;  /* 0x00050c0001737983 */ /* 0x000f220000300800 */
[----:B------:R-:W-:-:S03]  /*9150*/  FADD R220, R119, R220 ;  /* 0x000000dc77dc7221 */ /* 0x000fc60000000000 */
[----:B------:R-:W4:Y:S01]  /*9160*/  LDL.LU R116, [R1+0x508] ;  /* 0x0005080001747983 */ /* 0x000f220000300800 */
[----:B------:R-:W-:-:S03]  /*9170*/  FADD R221, R120, R221 ;  /* 0x000000dd78dd7221 */ /* 0x000fc60000000000 */
[----:B------:R-:W4:Y:S04]  /*9180*/  LDL.LU R117, [R1+0x504] ;  /* 0x0005040001757983 */ /* 0x000f280000300800 */
[----:B------:R-:W4:Y:S04]  /*9190*/  LDL.LU R118, [R1+0x500] ;  /* 0x0005000001767983 */ /* 0x000f280000300800 */
[----:B------:R-:W4:Y:S04]  /*91a0*/  LDL.LU R119, [R1+0x4fc] ;  /* 0x0004fc0001777983 */ /* 0x000f280000300800 */
[----:B------:R-:W4:Y:S01]  /*91b0*/  LDL.LU R120, [R1+0x4f8] ;  /* 0x0004f80001787983 */ /* 0x000f220000300800 */
[----:B------:R-:W-:-:S01]  /*91c0*/  FADD R237, R126, R237 ;  /* 0x000000ed7eed7221 */ /* 0x000fc20000000000 */
[----:B------:R-:W-:Y:S01]  /*91d0*/  FADD R236, R128, R236 ;  /* 0x000000ec80ec7221 */ /* 0x000fe20000000000 */
[----:B------:R-:W-:-:S01]  /*91e0*/  FADD R225, R150, R225 ;  /* 0x000000e196e17221 */ /* 0x000fc20000000000 */
[----:B------:R0:W-:Y:S01]  /*91f0*/  STL [R1+0x200], R122 ;  /* 0x0002007a01007387 */ /* 0x0001e20000100800 */
[----:B------:R-:W-:-:S01]  /*9200*/  FADD R228, R146, R228 ;  /* 0x000000e492e47221 */ /* 0x000fc20000000000 */
[----:B------:R-:W-:Y:S01]  /*9210*/  FADD R230, R143, R230 ;  /* 0x000000e68fe67221 */ /* 0x000fe20000000000 */
[----:B------:R-:W-:-:S01]  /*9220*/  FADD R231, R141, R231 ;  /* 0x000000e78de77221 */ /* 0x000fc20000000000 */
[----:B------:R-:W-:Y:S01]  /*9230*/  FADD R223, R2, R223 ;  /* 0x000000df02df7221 */ /* 0x000fe20000000000 */
[----:B------:R-:W-:-:S01]  /*9240*/  FADD R222, R0, R222 ;  /* 0x000000de00de7221 */ /* 0x000fc20000000000 */
[----:B------:R-:W-:Y:S01]  /*9250*/  FADD R224, R151, R224 ;  /* 0x000000e097e07221 */ /* 0x000fe20000000000 */
[----:B------:R-:W-:-:S01]  /*9260*/  FADD R226, R149, R226 ;  /* 0x000000e295e27221 */ /* 0x000fc20000000000 */
[----:B------:R-:W-:Y:S01]  /*9270*/  FADD R227, R147, R227 ;  /* 0x000000e393e37221 */ /* 0x000fe20000000000 */
[----:B------:R-:W-:-:S01]  /*9280*/  FADD R229, R145, R229 ;  /* 0x000000e591e57221 */ /* 0x000fc20000000000 */
[----:B0-----:R-:W2:Y:S01]  /*9290*/  LDL.LU R122, [R1+0x204] ;  /* 0x00020400017a7983 */ /* 0x001ea20000300800 */
[----:B------:R-:W-:-:S01]  /*92a0*/  FADD R232, R136, R232 ;  /* 0x000000e888e87221 */ /* 0x000fc20000000000 */
[----:B------:R-:W-:Y:S01]  /*92b0*/  FADD R233, R134, R233 ;  /* 0x000000e986e97221 */ /* 0x000fe20000000000 */
[----:B------:R-:W-:-:S01]  /*92c0*/  FADD R234, R132, R234 ;  /* 0x000000ea84ea7221 */ /* 0x000fc20000000000 */
[----:B------:R-:W3:Y:S01]  /*92d0*/  LDL.LU R124, [R1+0x208] ;  /* 0x00020800017c7983 */ /* 0x000ee20000300800 */
[----:B------:R-:W-:-:S03]  /*92e0*/  FADD R235, R130, R235 ;  /* 0x000000eb82eb7221 */ /* 0x000fc60000000000 */
[----:B------:R-:W4:Y:S04]  /*92f0*/  LDL.LU R126, [R1+0x20c] ;  /* 0x00020c00017e7983 */ /* 0x000f280000300800 */
[----:B------:R-:W4:Y:S04]  /*9300*/  LDL.LU R128, [R1+0x210] ;  /* 0x0002100001807983 */ /* 0x000f280000300800 */
[----:B------:R-:W4:Y:S04]  /*9310*/  LDL.LU R150, [R1+0x214] ;  /* 0x0002140001967983 */ /* 0x000f280000300800 */
[----:B------:R-:W4:Y:S04]  /*9320*/  LDL.LU R146, [R1+0x218] ;  /* 0x0002180001927983 */ /* 0x000f280000300800 */
[----:B------:R-:W4:Y:S04]  /*9330*/  LDL.LU R143, [R1+0x21c] ;  /* 0x00021c00018f7983 */ /* 0x000f280000300800 */
[----:B------:R-:W4:Y:S04]  /*9340*/  LDL.LU R141, [R1+0x220] ;  /* 0x00022000018d7983 */ /* 0x000f280000300800 */
[----:B------:R-:W4:Y:S04]  /*9350*/  LDL.LU R2, [R1+0x224] ;  /* 0x0002240001027983 */ /* 0x000f280000300800 */
[----:B------:R-:W4:Y:S04]  /*9360*/  LDL.LU R0, [R1+0x228] ;  /* 0x0002280001007983 */ /* 0x000f280000300800 */
[----:B------:R-:W4:Y:S04]  /*9370*/  LDL R130, [R1+0x1e0] ;  /* 0x0001e00001827983 */ /* 0x000f280000100800 */
[----:B------:R-:W4:Y:S04]  /*9380*/  LDL R132, [R1+0x1e4] ;  /* 0x0001e40001847983 */ /* 0x000f280000100800 */
[----:B------:R-:W4:Y:S04]  /*9390*/  LDL R134, [R1+0x1e8] ;  /* 0x0001e80001867983 */ /* 0x000f280000100800 */
[----:B------:R-:W4:Y:S04]  /*93a0*/  LDL R136, [R1+0x1ec] ;  /* 0x0001ec0001887983 */ /* 0x000f280000100800 */
[----:B------:R-:W4:Y:S04]  /*93b0*/  LDL R151, [R1+0x1f0] ;  /* 0x0001f00001977983 */ /* 0x000f280000100800 */
[----:B------:R-:W4:Y:S04]  /*93c0*/  LDL R149, [R1+0x1f4] ;  /* 0x0001f40001957983 */ /* 0x000f280000100800 */
[----:B------:R-:W4:Y:S04]  /*93d0*/  LDL R147, [R1+0x1f8] ;  /* 0x0001f80001937983 */ /* 0x000f280000100800 */
[----:B------:R-:W4:Y:S01]  /*93e0*/  LDL R145, [R1+0x1fc] ;  /* 0x0001fc0001917983 */ /* 0x000f220000100800 */
[----:B------:R-:W-:-:S01]  /*93f0*/  FADD R137, R138, R137 ;  /* 0x000000898a897221 */ /* 0x000fc20000000000 */
[----:B------:R-:W-:Y:S01]  /*9400*/  FADD R133, R135, R133 ;  /* 0x0000008587857221 */ /* 0x000fe20000000000 */
[----:B------:R-:W-:-:S01]  /*9410*/  FADD R3, R131, R3 ;  /* 0x0000000383037221 */ /* 0x000fc20000000000 */
[----:B--2---:R-:W-:-:S02]  /*9420*/  FADD R122, R121, R122 ;  /* 0x0000007a797a7221 */ /* 0x004fc40000000000 */
[----:B------:R-:W2:Y:S01]  /*9430*/  LDL.LU R121, [R1+0x4f4] ;  /* 0x0004f40001797983 */ /* 0x000ea20000300800 */
[----:B---3--:R-:W-:-:S03]  /*9440*/  FADD R124, R123, R124 ;  /* 0x0000007c7b7c7221 */ /* 0x008fc60000000000 */
[----:B------:R0:W-:Y:S01]  /*9450*/  STL [R1+0x204], R122 ;  /* 0x0002047a01007387 */ /* 0x0001e20000100800 */
[----:B----4-:R-:W-:-:S01]  /*9460*/  FADD R126, R125, R126 ;  /* 0x0000007e7d7e7221 */ /* 0x010fc20000000000 */
[----:B------:R-:W-:Y:S02]  /*9470*/  FADD R128, R127, R128 ;  /* 0x000000807f807221 */ /* 0x000fe40000000000 */
[----:B0-----:R-:W3:Y:S04]  /*9480*/  LDL.LU R122, [R1+0x4f0] ;  /* 0x0004f000017a7983 */ /* 0x001ee80000300800 */
[----:B------:R-:W4:Y:S04]  /*9490*/  LDL.LU R123, [R1+0x4ec] ;  /* 0x0004ec00017b7983 */ /* 0x000f280000300800 */
[----:B------:R0:W-:Y:S01]  /*94a0*/  STL [R1+0x208], R124 ;  /* 0x0002087c01007387 */ /* 0x0001e20000100800 */
[----:B------:R-:W-:-:S01]  /*94b0*/  FADD R150, R129, R150 ;  /* 0x0000009681967221 */ /* 0x000fc20000000000 */
[----:B------:R-:W-:Y:S01]  /*94c0*/  FADD R146, R148, R146 ;  /* 0x0000009294927221 */ /* 0x000fe20000000000 */
[----:B------:R-:W-:-:S01]  /*94d0*/  FADD R143, R144, R143 ;  /* 0x0000008f908f7221 */ /* 0x000fc20000000000 */
[----:B------:R-:W-:Y:S01]  /*94e0*/  FADD R141, R142, R141 ;  /* 0x0000008d8e8d7221 */ /* 0x000fe20000000000 */
[----:B0-----:R-:W4:Y:S04]  /*94f0*/  LDL.LU R124, [R1+0x4e8] ;  /* 0x0004e800017c7983 */ /* 0x001f280000300800 */
[----:B------:R-:W4:Y:S04]  /*9500*/  LDL.LU R125, [R1+0x4e4] ;  /* 0x0004e400017d7983 */ /* 0x000f280000300800 */
[----:B------:R0:W-:Y:S01]  /*9510*/  STL [R1+0x20c], R126 ;  /* 0x00020c7e01007387 */ /* 0x0001e20000100800 */
[----:B------:R-:W-:-:S01]  /*9520*/  FADD R2, R140, R2 ;  /* 0x000000028c027221 */ /* 0x000fc20000000000 */
[----:B------:R-:W-:-:S02]  /*9530*/  FADD R0, R139, R0 ;  /* 0x000000008b007221 */ /* 0x000fc40000000000 */
[----:B0-----:R-:W4:Y:S04]  /*9540*/  LDL.LU R126, [R1+0x4e0] ;  /* 0x0004e000017e7983 */ /* 0x001f280000300800 */
[----:B------:R-:W4:Y:S04]  /*9550*/  LDL.LU R127, [R1+0x4dc] ;  /* 0x0004dc00017f7983 */ /* 0x000f280000300800 */
[----:B------:R0:W-:Y:S04]  /*9560*/  STL [R1+0x210], R128 ;  /* 0x0002108001007387 */ /* 0x0001e80000100800 */
[----:B0-----:R-:W4:Y:S04]  /*9570*/  LDL.LU R128, [R1+0x4d8] ;  /* 0x0004d80001807983 */ /* 0x001f280000300800 */
[----:B------:R-:W4:Y:S04]  /*9580*/  LDL.LU R129, [R1+0x4d4] ;  /* 0x0004d40001817983 */ /* 0x000f280000300800 */
[----:B------:R-:W-:Y:S04]  /*9590*/  STL [R1+0x214], R150 ;  /* 0x0002149601007387 */ /* 0x000fe80000100800 */
[----:B------:R-:W-:Y:S04]  /*95a0*/  STL [R1+0x218], R146 ;  /* 0x0002189201007387 */ /* 0x000fe80000100800 */
[----:B------:R-:W-:Y:S04]  /*95b0*/  STL [R1+0x21c], R143 ;  /* 0x00021c8f01007387 */ /* 0x000fe80000100800 */
[----:B------:R-:W-:Y:S04]  /*95c0*/  STL [R1+0x220], R141 ;  /* 0x0002208d01007387 */ /* 0x000fe80000100800 */
[----:B------:R-:W-:Y:S04]  /*95d0*/  STL [R1+0x224], R2 ;  /* 0x0002240201007387 */ /* 0x000fe80000100800 */
[----:B------:R-:W-:Y:S04]  /*95e0*/  STL [R1+0x228], R0 ;  /* 0x0002280001007387 */ /* 0x000fe80000100800 */
[----:B------:R-:W2:Y:S04]  /*95f0*/  LDL.LU R131, [R1+0x238] ;  /* 0x0002380001837983 */ /* 0x000ea80000300800 */
[----:B------:R-:W-:Y:S04]  /*9600*/  STL [R1+0x22c], R137 ;  /* 0x00022c8901007387 */ /* 0x000fe80000100800 */
[----:B------:R0:W-:Y:S04]  /*9610*/  STL [R1+0x230], R133 ;  /* 0x0002308501007387 */ /* 0x0001e80000100800 */
[----:B0-----:R-:W3:Y:S04]  /*9620*/  LDL.LU R133, [R1+0x23c] ;  /* 0x00023c0001857983 */ /* 0x001ee80000300800 */
[----:B------:R-:W4:Y:S04]  /*9630*/  LDL.LU R135, [R1+0x240] ;  /* 0x0002400001877983 */ /* 0x000f280000300800 */
[----:B------:R0:W-:Y:S04]  /*9640*/  STL [R1+0x234], R3 ;  /* 0x0002340301007387 */ /* 0x0001e80000100800 */
        /* <DEDUP_REMOVED lines=11> */
[----:B0-----:R-:W4:Y:S04]  /*9700*/  LDL.LU R3, [R1+0x270] ;  /* 0x0002700001037983 */ /* 0x001f280000300800 */
[----:B------:R-:W4:Y:S04]  /*9710*/  LDL.LU R2, [R1+0x274] ;  /* 0x0002740001027983 */ /* 0x000f280000300800 */
[----:B------:R-:W4:Y:S01]  /*9720*/  LDL.LU R0, [R1+0x278] ;  /* 0x0002780001007983 */ /* 0x000f220000300800 */
[----:B--2---:R-:W-:-:S03]  /*9730*/  FADD R131, R130, R131 ;  /* 0x0000008382837221 */ /* 0x004fc60000000000 */
[----:B------:R-:W2:Y:S04]  /*9740*/  LDL.LU R130, [R1+0x4d0] ;  /* 0x0004d00001827983 */ /* 0x000ea80000300800 */
[----:B------:R0:W-:Y:S04]  /*9750*/  STL [R1+0x238], R131 ;  /* 0x0002388301007387 */ /* 0x0001e80000100800 */
[----:B0-----:R-:W2:Y:S01]  /*9760*/  LDL.LU R131, [R1+0x4cc] ;  /* 0x0004cc0001837983 */ /* 0x001ea20000300800 */
[----:B---3--:R-:W-:-:S03]  /*9770*/  FADD R133, R132, R133 ;  /* 0x0000008584857221 */ /* 0x008fc60000000000 */
[----:B------:R-:W3:Y:S01]  /*9780*/  LDL.LU R132, [R1+0x4c8] ;  /* 0x0004c80001847983 */ /* 0x000ee20000300800 */
[----:B----4-:R-:W-:-:S03]  /*9790*/  FADD R135, R134, R135 ;  /* 0x0000008786877221 */ /* 0x010fc60000000000 */
[----:B------:R0:W-:Y:S01]  /*97a0*/  STL [R1+0x23c], R133 ;  /* 0x00023c8501007387 */ /* 0x0001e20000100800 */
[----:B------:R-:W-:-:S03]  /*97b0*/  FADD R137, R136, R137 ;  /* 0x0000008988897221 */ /* 0x000fc60000000000 */
[----:B0-----:R-:W4:Y:S01]  /*97c0*/  LDL.LU R133, [R1+0x4c4] ;  /* 0x0004c40001857983 */ /* 0x001f220000300800 */
[----:B------:R-:W-:-:S03]  /*97d0*/  FADD R150, R151, R150 ;  /* 0x0000009697967221 */ /* 0x000fc60000000000 */
[----:B------:R-:W4:Y:S01]  /*97e0*/  LDL.LU R134, [R1+0x4c0] ;  /* 0x0004c00001867983 */ /* 0x000f220000300800 */
[----:B------:R-:W-:-:S03]  /*97f0*/  FADD R148, R149, R148 ;  /* 0x0000009495947221 */ /* 0x000fc60000000000 */
[----:B------:R0:W-:Y:S01]  /*9800*/  STL [R1+0x240], R135 ;  /* 0x0002408701007387 */ /* 0x0001e20000100800 */
[----:B------:R-:W-:-:S01]  /*9810*/  FADD R146, R147, R146 ;  /* 0x0000009293927221 */ /* 0x000fc20000000000 */
[----:B------:R-:W-:Y:S02]  /*9820*/  FADD R144, R145, R144 ;  /* 0x0000009091907221 */ /* 0x000fe40000000000 */
[----:B0-----:R-:W4:Y:S01]  /*9830*/  LDL.LU R135, [R1+0x4bc] ;  /* 0x0004bc0001877983 */ /* 0x001f220000300800 */
[----:B------:R-:W-:-:S03]  /*9840*/  FADD R143, R24, R143 ;  /* 0x0000008f188f7221 */ /* 0x000fc60000000000 */
[----:B------:R-:W4:Y:S01]  /*9850*/  LDL.LU R136, [R1+0x4b8] ;  /* 0x0004b80001887983 */ /* 0x000f220000300800 */
[----:B------:R-:W-:-:S03]  /*9860*/  FADD R142, R25, R142 ;  /* 0x0000008e198e7221 */ /* 0x000fc60000000000 */
[----:B------:R0:W-:Y:S01]  /*9870*/  STL [R1+0x244], R137 ;  /* 0x0002448901007387 */ /* 0x0001e20000100800 */
[----:B------:R-:W-:-:S01]  /*9880*/  FADD R141, R26, R141 ;  /* 0x0000008d1a8d7221 */ /* 0x000fc20000000000 */
[----:B------:R-:W-:Y:S01]  /*9890*/  FADD R140, R27, R140 ;  /* 0x0000008c1b8c7221 */ /* 0x000fe20000000000 */
[----:B------:R-:W-:-:S01]  /*98a0*/  FADD R139, R28, R139 ;  /* 0x0000008b1c8b7221 */ /* 0x000fc20000000000 */
[----:B0-----:R-:W4:Y:S04]  /*98b0*/  LDL.LU R137, [R1+0x4b4] ;  /* 0x0004b40001897983 */ /* 0x001f280000300800 */
[----:B------:R0:W-:Y:S01]  /*98c0*/  STL [R1+0x248], R150 ;  /* 0x0002489601007387 */ /* 0x0001e20000100800 */
[----:B------:R-:W-:-:S03]  /*98d0*/  FADD R138, R29, R138 ;  /* 0x0000008a1d8a7221 */ /* 0x000fc60000000000 */
[----:B------:R1:W-:Y:S04]  /*98e0*/  STL [R1+0x24c], R148 ;  /* 0x00024c9401007387 */ /* 0x0003e80000100800 */
        /* <DEDUP_REMOVED lines=9> */
[----:B------:R1:W-:Y:S04]  /*9980*/  STL [R1+0x268], R139 ;  /* 0x0002688b01007387 */ /* 0x0003e80000100800 */
[----:B------:R1:W-:Y:S04]  /*9990*/  STL [R1+0x26c], R138 ;  /* 0x00026c8a01007387 */ /* 0x0003e80000100800 */
[----:B------:R-:W2:Y:S04]  /*99a0*/  LDL.LU R151, [R1+0x27c] ;  /* 0x00027c0001977983 */ /* 0x000ea80000300800 */
[----:B------:R1:W-:Y:S04]  /*99b0*/  STL [R1+0x270], R3 ;  /* 0x0002700301007387 */ /* 0x0003e80000100800 */
[----:B0-----:R-:W3:Y:S04]  /*99c0*/  LDL.LU R150, [R1+0x280] ;  /* 0x0002800001967983 */ /* 0x001ee80000300800 */
[----:B------:R0:W-:Y:S04]  /*99d0*/  STL [R1+0x274], R2 ;  /* 0x0002740201007387 */ /* 0x0001e80000100800 */
[----:B------:R-:W4:Y:S04]  /*99e0*/  LDL.LU R149, [R1+0x284] ;  /* 0x0002840001957983 */ /* 0x000f280000300800 */
[----:B------:R0:W-:Y:S04]  /*99f0*/  STL [R1+0x278], R0 ;  /* 0x0002780001007387 */ /* 0x0001e80000100800 */
[----:B-1----:R-:W4:Y:S04]  /*9a00*/  LDL.LU R148, [R1+0x288] ;  /* 0x0002880001947983 */ /* 0x002f280000300800 */
        /* <DEDUP_REMOVED lines=12> */
[----:B------:R-:W4:Y:S01]  /*9ad0*/  LDL.LU R0, [R1+0x2bc] ;  /* 0x0002bc0001007983 */ /* 0x000f220000300800 */
[----:B--2---:R-:W-:-:S01]  /*9ae0*/  FADD R151, R33, R151 ;  /* 0x0000009721977221 */ /* 0x004fc20000000000 */
[----:B---3--:R-:W-:-:S04]  /*9af0*/  FADD R150, R34, R150 ;  /* 0x0000009622967221 */ /* 0x008fc80000000000 */
[----:B------:R0:W-:Y:S01]  /*9b00*/  STL [R1+0x27c], R151 ;  /* 0x00027c9701007387 */ /* 0x0001e20000100800 */
[----:B----4-:R-:W-:-:S03]  /*9b10*/  FADD R149, R35, R149 ;  /* 0x0000009523957221 */ /* 0x010fc60000000000 */
[----:B------:R1:W-:Y:S01]  /*9b20*/  STL [R1+0x280], R150 ;  /* 0x0002809601007387 */ /* 0x0003e20000100800 */
[----:B------:R-:W-:-:S03]  /*9b30*/  FADD R148, R36, R148 ;  /* 0x0000009424947221 */ /* 0x000fc60000000000 */
        /* <DEDUP_REMOVED lines=24> */
[----:B0-----:R-:W4:Y:S01]  /*9cc0*/  LDL.LU R151, [R1+0x2c0] ;  /* 0x0002c00001977983 */ /* 0x001f220000300800 */
[----:B------:R-:W-:-:S03]  /*9cd0*/  FADD R0, R49, R0 ;  /* 0x0000000031007221 */ /* 0x000fc60000000000 */
[----:B------:R0:W-:Y:S04]  /*9ce0*/  STL [R1+0x2b4], R3 ;  /* 0x0002b40301007387 */ /* 0x0001e80000100800 */
[----:B-1----:R-:W4:Y:S04]  /*9cf0*/  LDL.LU R150, [R1+0x2c4] ;  /* 0x0002c40001967983 */ /* 0x002f280000300800 */
[----:B------:R1:W-:Y:S04]  /*9d00*/  STL [R1+0x2b8], R2 ;  /* 0x0002b80201007387 */ /* 0x0003e80000100800 */
[----:B--2---:R-:W2:Y:S04]  /*9d10*/  LDL.LU R149, [R1+0x2c8] ;  /* 0x0002c80001957983 */ /* 0x004ea80000300800 */
[----:B------:R1:W-:Y:S04]  /*9d20*/  STL [R1+0x2bc], R0 ;  /* 0x0002bc0001007387 */ /* 0x0003e80000100800 */
[----:B---3--:R-:W3:Y:S04]  /*9d30*/  LDL.LU R148, [R1+0x2cc] ;  /* 0x0002cc0001947983 */ /* 0x008ee80000300800 */
[----:B----4-:R-:W4:Y:S04]  /*9d40*/  LDL.LU R147, [R1+0x2d0] ;  /* 0x0002d00001937983 */ /* 0x010f280000300800 */
        /* <DEDUP_REMOVED lines=10> */
[----:B-1----:R-:W4:Y:S04]  /*9df0*/  LDL.LU R2, [R1+0x2fc] ;  /* 0x0002fc0001027983 */ /* 0x002f280000300800 */
[----:B------:R-:W4:Y:S01]  /*9e00*/  LDL.LU R0, [R1+0x300] ;  /* 0x0003000001007983 */ /* 0x000f220000300800 */
[----:B------:R-:W-:-:S01]  /*9e10*/  FADD R151, R50, R151 ;  /* 0x0000009732977221 */ /* 0x000fc20000000000 */
[----:B------:R-:W-:-:S04]  /*9e20*/  FADD R150, R51, R150 ;  /* 0x0000009633967221 */ /* 0x000fc80000000000 */
[----:B------:R0:W-:Y:S01]  /*9e30*/  STL [R1+0x2c0], R151 ;  /* 0x0002c09701007387 */ /* 0x0001e20000100800 */
[----:B--2---:R-:W-:-:S03]  /*9e40*/  FADD R149, R52, R149 ;  /* 0x0000009534957221 */ /* 0x004fc60000000000 */
[----:B------:R1:W-:Y:S01]  /*9e50*/  STL [R1+0x2c4], R150 ;  /* 0x0002c49601007387 */ /* 0x0003e20000100800 */
[----:B---3--:R-:W-:-:S03]  /*9e60*/  FADD R148, R53, R148 ;  /* 0x0000009435947221 */ /* 0x008fc60000000000 */
        /* <DEDUP_REMOVED lines=200> */
[----:B------:R-:W-:Y:S01]  /*aaf0*/  STL [R1+0x3d0], R151 ;  /* 0x0003d09701007387 */ /* 0x000fe20000100800 */
[----:B--2---:R-:W-:-:S03]  /*ab00*/  FADD R149, R120, R149 ;  /* 0x0000009578957221 */ /* 0x004fc60000000000 */
[----:B------:R-:W-:Y:S01]  /*ab10*/  STL [R1+0x3d4], R150 ;  /* 0x0003d49601007387 */ /* 0x000fe20000100800 */
[----:B---3--:R-:W-:-:S03]  /*ab20*/  FADD R148, R121, R148 ;  /* 0x0000009479947221 */ /* 0x008fc60000000000 */
[----:B------:R-:W-:Y:S01]  /*ab30*/  STL [R1+0x3d8], R149 ;  /* 0x0003d89501007387 */ /* 0x000fe20000100800 */
[----:B----4-:R-:W-:-:S03]  /*ab40*/  FADD R147, R122, R147 ;  /* 0x000000937a937221 */ /* 0x010fc60000000000 */
[----:B------:R-:W-:Y:S01]  /*ab50*/  STL [R1+0x3dc], R148 ;  /* 0x0003dc9401007387 */ /* 0x000fe20000100800 */
[----:B------:R-:W-:-:S03]  /*ab60*/  FADD R146, R123, R146 ;  /* 0x000000927b927221 */ /* 0x000fc60000000000 */
        /* <DEDUP_REMOVED lines=18> */
[----:B------:R0:W-:Y:S04]  /*ac90*/  STL [R1+0x404], R138 ;  /* 0x0004048a01007387 */ /* 0x0001e80000100800 */
[----:B0-----:R-:W2:Y:S04]  /*aca0*/  LDL.LU R138, [R1+0x414] ;  /* 0x00041400018a7983 */ /* 0x001ea80000300800 */
[----:B------:R-:W-:Y:S04]  /*acb0*/  STL [R1+0x408], R3 ;  /* 0x0004080301007387 */ /* 0x000fe80000100800 */
[----:B------:R-:W3:Y:S01]  /*acc0*/  LDL.LU R139, [R1+0x418] ;  /* 0x00041800018b7983 */ /* 0x000ee20000300800 */
[----:B------:R-:W-:-:S01]  /*acd0*/  FADD R2, R133, R2 ;  /* 0x0000000285027221 */ /* 0x000fc20000000000 */
[----:B------:R-:W-:-:S04]  /*ace0*/  FADD R0, R134, R0 ;  /* 0x0000000086007221 */ /* 0x000fc80000000000 */
[----:B------:R0:W-:Y:S04]  /*acf0*/  STL [R1+0x40c], R2 ;  /* 0x00040c0201007387 */ /* 0x0001e80000100800 */
        /* <DEDUP_REMOVED lines=16> */
[----:B--2---:R-:W-:-:S05]  /*ae00*/  FADD R138, R135, R138 ;  /* 0x0000008a878a7221 */ /* 0x004fca0000000000 */
[----:B------:R0:W-:Y:S01]  /*ae10*/  STL [R1+0x414], R138 ;  /* 0x0004148a01007387 */ /* 0x0001e20000100800 */
[----:B---3--:R-:W-:-:S03]  /*ae20*/  FADD R139, R136, R139 ;  /* 0x0000008b888b7221 */ /* 0x008fc60000000000 */
[----:B0-----:R-:W2:Y:S04]  /*ae30*/  LDL.LU R138, [R1+0x4b0] ;  /* 0x0004b000018a7983 */ /* 0x001ea80000300800 */
[----:B------:R0:W-:Y:S04]  /*ae40*/  STL [R1+0x418], R139 ;  /* 0x0004188b01007387 */ /* 0x0001e80000100800 */
[----:B0-----:R-:W3:Y:S01]  /*ae50*/  LDL.LU R139, [R1+0x4ac] ;  /* 0x0004ac00018b7983 */ /* 0x001ee20000300800 */
[----:B----4-:R-:W-:-:S05]  /*ae60*/  FADD R140, R137, R140 ;  /* 0x0000008c898c7221 */ /* 0x010fca0000000000 */
[----:B------:R0:W-:Y:S04]  /*ae70*/  STL [R1+0x41c], R140 ;  /* 0x00041c8c01007387 */ /* 0x0001e80000100800 */
[----:B0-----:R-:W4:Y:S01]  /*ae80*/  LDL.LU R140, [R1+0x4a8] ;  /* 0x0004a800018c7983 */ /* 0x001f220000300800 */
        /* <DEDUP_REMOVED lines=35> */
[----:B0-----:R0:W5:Y:S01]  /*b0c0*/  LDL.LU R2, [R1+0x478] ;  /* 0x0004780001027983 */ /* 0x0011620000300800 */
[----:B------:R-:W-:Y:S01]  /*b0d0*/  UMOV UR6, URZ ;  /* 0x0000003f00067c82 */ /* 0x000fe20008000000 */
[----:B--2---:R-:W-:-:S05]  /*b0e0*/  FADD R0, R150, R0 ;  /* 0x0000000096007221 */ /* 0x004fca0000000000 */
[----:B------:R1:W-:Y:S01]  /*b0f0*/  STL [R1+0x450], R0 ;  /* 0x0004500001007387 */ /* 0x0003e20000100800 */
[----:B---3--:R-:W-:-:S03]  /*b100*/  FADD R3, R3, R151 ;  /* 0x0000009703037221 */ /* 0x008fc60000000000 */
[----:B-1----:R0:W5:Y:S04]  /*b110*/  LDL.LU R0, [R1+0x474] ;  /* 0x0004740001007983 */ /* 0x0021680000300800 */
[----:B------:R0:W-:Y:S02]  /*b120*/  STL [R1+0x454], R3 ;  /* 0x0004540301007387 */ /* 0x0001e40000100800 */
.L_x_28:
[----:B------:R-:W-:Y:S05]  /*b130*/  @!P2 BRA `(.L_x_29) ;  /* 0x000000000004a947 */ /* 0x000fea0003800000 */
[----:B------:R-:W-:Y:S01]  /*b140*/  BPT.TRAP 0x1 ;  /* 0x000000040000795c */ /* 0x000fe20000300000 */
.L_x_29:
[----:B-----5:R4:W-:Y:S04]  /*b150*/  STL [R1+0x474], R0 ;  /* 0x0004740001007387 */ /* 0x0209e80000100800 */
[----:B----4-:R-:W4:Y:S01]  /*b160*/  LDL R0, [R1+0x458] ;  /* 0x0004580001007983 */ /* 0x010f220000100800 */
[----:B0-----:R-:W-:-:S05]  /*b170*/  IMAD.U32 R3, RZ, RZ, UR25 ;  /* 0x00000019ff037e24 */ /* 0x001fca000f8e00ff */
[----:B------:R-:W-:-:S05]  /*b180*/  @P0 LEA R3, R3, UR11, 0x3 ;  /* 0x0000000b03030c11 */ /* 0x000fca000f8e18ff */
[----:B------:R-:W-:Y:S01]  /*b190*/  @P0 VIADD R3, R3, 0x18 ;  /* 0x0000001803030836 */ /* 0x000fe20000000000 */
[----:B------:R-:W-:-:S06]  /*b1a0*/  UISETP.GT.U32.AND UP0, UPT, UR13, 0x1, UPT ;  /* 0x000000010d00788c */ /* 0x000fcc000bf04070 */
[----:B------:R-:W-:Y:S02]  /*b1b0*/  PLOP3.LUT P1, PT, PT, PT, UP0, 0x80, 0x0 ;  /* 0x000000000000781c */ /* 0x000fe40003f2f008 */
[----:B----4-:R-:W-:Y:S02]  /*b1c0*/  @P0 PRMT R3, R0, 0x654, R3 ;  /* 0x0000065400030816 */ /* 0x010fe40000000003 */
[----:B------:R0:W5:Y:S02]  /*b1d0*/  LDL.LU R0, [R1+0x474] ;  /* 0x0004740001007983 */ /* 0x0001640000300800 */
[----:B------:R0:W-:Y:S07]  /*b1e0*/  @P0 SYNCS.ARRIVE.TRANS64.RED.A1T0 RZ, [R3+URZ], RZ ;  /* 0x000000ff03ff09a7 */ /* 0x0001ee000810043f */
[----:B------:R-:W-:Y:S05]  /*b1f0*/  @P1 BRA `(.L_x_30) ;  /* 0x0000000000041947 */ /* 0x000fea0003800000 */
[----:B------:R-:W-:Y:S01]  /*b200*/  BPT.TRAP 0x1 ;  /* 0x000000040000795c */ /* 0x000fe20000300000 */
.L_x_30:
[----:B------:R-:W-:Y:S01]  /*b210*/  UIADD3 UR14, UR14, 0x1, URZ ;  /* 0x000000010e0e7890 */ /* 0x000fe2000fffe03f */
[C---:B------:R-:W-:Y:S01]  /*b220*/  ISETP.GT.AND P1, PT, R2.reuse, 0x1, PT ;  /* 0x000000010200780c */ /* 0x040fe20003f24270 */
[----:B------:R-:W-:Y:S01]  /*b230*/  UIADD3 UR25, UR25, 0x1, URZ ;  /* 0x0000000119197890 */ /* 0x000fe2000fffe03f */
[----:B------:R-:W-:Y:S01]  /*b240*/  VIADD R2, R2, 0xffffffff ;  /* 0xffffffff02027836 */ /* 0x000fe20000000000 */
[----:B------:R-:W-:Y:S02]  /*b250*/  UISETP.NE.AND UP0, UPT, UR14, 0x3, UPT ;  /* 0x000000030e00788c */ /* 0x000fe4000bf05270 */
[----:B------:R-:W-:Y:S02]  /*b260*/  UISETP.NE.AND UP1, UPT, UR25, 0x3, UPT ;  /* 0x000000031900788c */ /* 0x000fe4000bf25270 */
[----:B------:R-:W-:Y:S02]  /*b270*/  USEL UR8, URZ, 0x1, UP0 ;  /* 0x000000013f087887 */ /* 0x000fe40008000000 */
[----:B------:R-:W-:-:S02]  /*b280*/  USEL UR14, UR14, URZ, UP0 ;  /* 0x0000003f0e0e7287 */ /* 0x000fc40008000000 */
[----:B------:R-:W-:Y:S02]  /*b290*/  USEL UR25, UR25, URZ, UP1 ;  /* 0x0000003f19197287 */ /* 0x000fe40008800000 */
[----:B-----5:R-:W-:Y:S01]  /*b2a0*/  LOP3.LUT R0, R0, UR8, RZ, 0x3c, !PT ;  /* 0x0000000800007c12 */ /* 0x020fe2000f8e3cff */
[----:B------:R-:W-:Y:S01]  /*b2b0*/  UMOV UR8, 0x1 ;  /* 0x0000000100087882 */ /* 0x000fe20000000000 */
[----:B------:R-:W-:Y:S08]  /*b2c0*/  @P1 BRA `(.L_x_31) ;  /* 0xffffffb000681947 */ /* 0x000ff0000383ffff */
.L_x_23:
[----:B------:R-:W-:-:S04]  /*b2d0*/  UISETP.NE.AND UP0, UPT, UR6, URZ, UPT ;  /* 0x0000003f0600728c */ /* 0x000fc8000bf05270 */
[----:B------:R-:W-:-:S06]  /*b2e0*/  USEL UR6, URZ, 0x1, !UP0 ;  /* 0x000000013f067887 */ /* 0x000fcc000c000000 */
[----:B------:R-:W-:-:S13]  /*b2f0*/  ISETP.NE.AND P1, PT, RZ, UR6, PT ;  /* 0x00000006ff007c0c */ /* 0x000fda000bf25270 */
[----:B------:R-:W-:Y:S05]  /*b300*/  @!P1 BRA `(.L_x_32) ;  /* 0x0000003800189947 */ /* 0x000fea0003800000 */
[----:B------:R4:W-:Y:S04]  /*b310*/  STL [R1+0x624], R43 ;  /* 0x0006242b01007387 */ /* 0x0009e80000100800 */
[----:B----4-:R-:W4:Y:S04]  /*b320*/  LDL.LU R43, [R1] ;  /* 0x00000000012b7983 */ /* 0x010f280000300800 */
[----:B------:R5:W-:Y:S04]  /*b330*/  STL [R1+0x620], R44 ;  /* 0x0006202c01007387 */ /* 0x000be80000100800 */
[----:B-----5:R-:W5:Y:S04]  /*b340*/  LDL.LU R44, [R1+0x4] ;  /* 0x00000400012c7983 */ /* 0x020f680000300800 */
[----:B------:R0:W-:Y:S04]  /*b350*/  STL [R1+0x61c], R45 ;  /* 0x00061c2d01007387 */ /* 0x0001e80000100800 */
[----:B0-----:R-:W2:Y:S04]  /*b360*/  LDL.LU R45, [R1+0x8] ;  /* 0x00000800012d7983 */ /* 0x001ea80000300800 */
[----:B------:R0:W-:Y:S04]  /*b370*/  STL [R1+0x618], R46 ;  /* 0x0006182e01007387 */ /* 0x0001e80000100800 */
[----:B0-----:R-:W3:Y:S04]  /*b380*/  LDL.LU R46, [R1+0xc] ;  /* 0x00000c00012e7983 */ /* 0x001ee80000300800 */
        /* <DEDUP_REMOVED lines=140> */
[----:B------:R-:W3:Y:S04]  /*bc50*/  LDL.LU R0, [R1+0x204] ;  /* 0x0002040001007983 */ /* 0x000ee80000300800 */
[----:B------:R-:W3:Y:S04]  /*bc60*/  LDL.LU R2, [R1+0x1b0] ;  /* 0x0001b00001027983 */ /* 0x000ee80000300800 */
[----:B------:R-:W3:Y:S04]  /*bc70*/  LDL.LU R3, [R1+0x208] ;  /* 0x0002080001037983 */ /* 0x000ee80000300800 */
        /* <DEDUP_REMOVED lines=65> */
[----:B0-----:R-:W3:Y:S01]  /*c090*/  LDL.LU R149, [R1+0x130] ;  /* 0x0001300001957983 */ /* 0x001ee20000300800 */
[----:B----4-:R-:W-:-:S03]  /*c0a0*/  FADD R4, R43, R4 ;  /* 0x000000042b047221 */ /* 0x010fc60000000000 */
[----:B------:R0:W-:Y:S01]  /*c0b0*/  STL [R1+0x478], R150 ;  /* 0x0004789601007387 */ /* 0x0001e20000100800 */
[----:B-----5:R-:W-:Y:S01]  /*c0c0*/  FADD R5, R44, R5 ;  /* 0x000000052c057221 */ /* 0x020fe20000000000 */
[----:B--2---:R-:W-:Y:S01]  /*c0d0*/  FADD R6, R45, R6 ;  /* 0x000000062d067221 */ /* 0x004fe20000000000 */
[----:B---3--:R-:W-:Y:S01]  /*c0e0*/  FADD R7, R46, R7 ;  /* 0x000000072e077221 */ /* 0x008fe20000000000 */
[----:B------:R-:W-:Y:S01]  /*c0f0*/  FADD R8, R47, R8 ;  /* 0x000000082f087221 */ /* 0x000fe20000000000 */
[----:B0-----:R-:W2:Y:S04]  /*c100*/  LDL.LU R150, [R1+0x12c] ;  /* 0x00012c0001967983 */ /* 0x001ea80000300800 */
[----:B------:R0:W-:Y:S01]  /*c110*/  STL [R1+0x474], R151 ;  /* 0x0004749701007387 */ /* 0x0001e20000100800 */
[----:B------:R-:W-:Y:S01]  /*c120*/  FADD R9, R48, R9 ;  /* 0x0000000930097221 */ /* 0x000fe20000000000 */
[----:B------:R-:W-:Y:S01]  /*c130*/  FADD R10, R49, R10 ;  /* 0x0000000a310a7221 */ /* 0x000fe20000000000 */
[----:B------:R-:W-:Y:S01]  /*c140*/  FADD R11, R50, R11 ;  /* 0x0000000b320b7221 */ /* 0x000fe20000000000 */
[----:B0-----:R-:W3:Y:S04]  /*c150*/  LDL.LU R151, [R1+0x128] ;  /* 0x0001280001977983 */ /* 0x001ee80000300800 */
[----:B------:R-:W4:Y:S04]  /*c160*/  LDL.LU R43, [R1+0x624] ;  /* 0x00062400012b7983 */ /* 0x000f280000300800 */
[----:B------:R-:W5:Y:S04]  /*c170*/  LDL.LU R44, [R1+0x620] ;  /* 0x00062000012c7983 */ /* 0x000f680000300800 */
[----:B------:R-:W4:Y:S04]  /*c180*/  LDL.LU R45, [R1+0x61c] ;  /* 0x00061c00012d7983 */ /* 0x000f280000300800 */
[----:B------:R-:W5:Y:S01]  /*c190*/  LDL.LU R46, [R1+0x618] ;  /* 0x00061800012e7983 */ /* 0x000f620000300800 */
[----:B------:R-:W-:-:S03]  /*c1a0*/  FADD R12, R51, R12 ;  /* 0x0000000c330c7221 */ /* 0x000fc60000000000 */
[----:B------:R-:W4:Y:S01]  /*c1b0*/  LDL.LU R47, [R1+0x614] ;  /* 0x00061400012f7983 */ /* 0x000f220000300800 */
[----:B------:R-:W-:-:S03]  /*c1c0*/  FADD R13, R52, R13 ;  /* 0x0000000d340d7221 */ /* 0x000fc60000000000 */
        /* <DEDUP_REMOVED lines=134> */
[----:B------:R-:W4:Y:S04]  /*ca30*/  LDL.LU R115, [R1+0x504] ;  /* 0x0005040001737983 */ /* 0x000f280000300800 */
[----:B------:R-:W4:Y:S01]  /*ca40*/  LDL.LU R116, [R1+0x500] ;  /* 0x0005000001747983 */ /* 0x000f220000300800 */
[----:B------:R-:W-:Y:S01]  /*ca50*/  FADD R3, R2, R3 ;  /* 0x0000000302037221 */ /* 0x000fe20000000000 */
[----:B------:R-:W-:Y:S01]  /*ca60*/  FADD R237, R120, R237 ;  /* 0x000000ed78ed7221 */ /* 0x000fe20000000000 */
[----:B------:R-:W-:Y:S01]  /*ca70*/  FADD R236, R121, R236 ;  /* 0x000000ec79ec7221 */ /* 0x000fe20000000000 */
[----:B------:R-:W5:Y:S01]  /*ca80*/  LDL.LU R117, [R1+0x1b4] ;  /* 0x0001b40001757983 */ /* 0x000f620000300800 */
[----:B------:R-:W-:Y:S01]  /*ca90*/  FADD R235, R122, R235 ;  /* 0x000000eb7aeb7221 */ /* 0x000fe20000000000 */
[----:B------:R-:W-:Y:S01]  /*caa0*/  FADD R234, R123, R234 ;  /* 0x000000ea7bea7221 */ /* 0x000fe20000000000 */
[----:B------:R-:W-:Y:S01]  /*cab0*/  FADD R233, R124, R233 ;  /* 0x000000e97ce97221 */ /* 0x000fe20000000000 */
[----:B------:R0:W-:Y:S01]  /*cac0*/  STL [R1+0x200], R118 ;  /* 0x0002007601007387 */ /* 0x0001e20000100800 */
        /* <DEDUP_REMOVED lines=11> */
[----:B0-----:R-:W4:Y:S01]  /*cb80*/  LDL.LU R118, [R1+0x1b8] ;  /* 0x0001b80001767983 */ /* 0x001f220000300800 */
[----:B------:R-:W-:Y:S01]  /*cb90*/  FADD R217, R140, R217 ;  /* 0x000000d98cd97221 */ /* 0x000fe20000000000 */
[----:B------:R-:W-:Y:S01]  /*cba0*/  FADD R223, R134, R223 ;  /* 0x000000df86df7221 */ /* 0x000fe20000000000 */
[----:B------:R-:W-:Y:S01]  /*cbb0*/  FADD R216, R141, R216 ;  /* 0x000000d88dd87221 */ /* 0x000fe20000000000 */
[----:B------:R0:W-:Y:S01]  /*cbc0*/  STL [R1+0x208], R3 ;  /* 0x0002080301007387 */ /* 0x0001e20000100800 */
[----:B------:R-:W-:Y:S01]  /*cbd0*/  FADD R222, R135, R222 ;  /* 0x000000de87de7221 */ /* 0x000fe20000000000 */
[----:B------:R-:W-:Y:S01]  /*cbe0*/  FADD R215, R142, R215 ;  /* 0x000000d78ed77221 */ /* 0x000fe20000000000 */
[----:B------:R-:W-:Y:S01]  /*cbf0*/  FADD R221, R136, R221 ;  /* 0x000000dd88dd7221 */ /* 0x000fe20000000000 */
[----:B-1----:R-:W4:Y:S01]  /*cc00*/  LDL.LU R0, [R1+0x210] ;  /* 0x0002100001007983 */ /* 0x002f220000300800 */
[----:B------:R-:W-:Y:S01]  /*cc10*/  FADD R214, R143, R214 ;  /* 0x000000d68fd67221 */ /* 0x000fe20000000000 */
[----:B------:R-:W-:Y:S01]  /*cc20*/  FADD R220, R137, R220 ;  /* 0x000000dc89dc7221 */ /* 0x000fe20000000000 */
[----:B------:R-:W-:Y:S01]  /*cc30*/  FADD R213, R144, R213 ;  /* 0x000000d590d57221 */ /* 0x000fe20000000000 */
[----:B------:R-:W4:Y:S01]  /*cc40*/  LDL.LU R119, [R1+0x1bc] ;  /* 0x0001bc0001777983 */ /* 0x000f220000300800 */
[----:B------:R-:W-:Y:S01]  /*cc50*/  FADD R219, R138, R219 ;  /* 0x000000db8adb7221 */ /* 0x000fe20000000000 */
[----:B------:R-:W-:Y:S01]  /*cc60*/  FADD R212, R145, R212 ;  /* 0x000000d491d47221 */ /* 0x000fe20000000000 */
[----:B------:R-:W-:Y:S01]  /*cc70*/  FADD R218, R139, R218 ;  /* 0x000000da8bda7221 */ /* 0x000fe20000000000 */
[----:B------:R-:W4:Y:S01]  /*cc80*/  LDL.LU R2, [R1+0x214] ;  /* 0x0002140001027983 */ /* 0x000f220000300800 */
[----:B------:R-:W-:Y:S01]  /*cc90*/  FADD R211, R146, R211 ;  /* 0x000000d392d37221 */ /* 0x000fe20000000000 */
[----:B---3--:R-:W-:Y:S01]  /*cca0*/  FADD R206, R151, R206 ;  /* 0x000000ce97ce7221 */ /* 0x008fe20000000000 */
[----:B------:R-:W-:Y:S01]  /*ccb0*/  FADD R210, R147, R210 ;  /* 0x000000d293d27221 */ /* 0x000fe20000000000 */
[----:B------:R-:W3:Y:S01]  /*ccc0*/  LDL.LU R120, [R1+0x1c0] ;  /* 0x0001c00001787983 */ /* 0x000ee20000300800 */
[----:B--2---:R-:W-:Y:S01]  /*ccd0*/  FADD R207, R150, R207 ;  /* 0x000000cf96cf7221 */ /* 0x004fe20000000000 */
[----:B------:R-:W-:-:S02]  /*cce0*/  FADD R209, R148, R209 ;  /* 0x000000d194d17221 */ /* 0x000fc40000000000 */
[----:B0-----:R-:W3:Y:S04]  /*ccf0*/  LDL.LU R3, [R1+0x218] ;  /* 0x0002180001037983 */ /* 0x001ee80000300800 */
[----:B------:R-:W2:Y:S04]  /*cd00*/  LDL.LU R121, [R1+0x1c4] ;  /* 0x0001c40001797983 */ /* 0x000ea80000300800 */
        /* <DEDUP_REMOVED lines=28> */
[----:B------:R-:W2:Y:S01]  /*ced0*/  LDL.LU R148, [R1+0x254] ;  /* 0x0002540001947983 */ /* 0x000ea20000300800 */
[----:B-----5:R-:W-:-:S03]  /*cee0*/  FADD R149, R117, R149 ;  /* 0x0000009575957221 */ /* 0x020fc60000000000 */
[----:B------:R-:W5:Y:S04]  /*cef0*/  LDL.LU R117, [R1+0x4fc] ;  /* 0x0004fc0001757983 */ /* 0x000f680000300800 */
[----:B------:R0:W-:Y:S04]  /*cf00*/  STL [R1+0x20c], R149 ;  /* 0x00020c9501007387 */ /* 0x0001e80000100800 */
[----:B0-----:R-:W5:Y:S01]  /*cf10*/  LDL.LU R149, [R1+0x258] ;  /* 0x0002580001957983 */ /* 0x001f620000300800 */
[----:B----4-:R-:W-:-:S03]  /*cf20*/  FADD R0, R118, R0 ;  /* 0x0000000076007221 */ /* 0x010fc60000000000 */
[----:B------:R-:W4:Y:S01]  /*cf30*/  LDL.LU R118, [R1+0x4f8] ;  /* 0x0004f80001767983 */ /* 0x000f220000300800 */
[----:B------:R-:W-:-:S03]  /*cf40*/  FADD R2, R119, R2 ;  /* 0x0000000277027221 */ /* 0x000fc60000000000 */
[----:B------:R0:W-:Y:S01]  /*cf50*/  STL [R1+0x210], R0 ;  /* 0x0002100001007387 */ /* 0x0001e20000100800 */
[----:B---3--:R-:W-:-:S03]  /*cf60*/  FADD R3, R120, R3 ;  /* 0x0000000378037221 */ /* 0x008fc60000000000 */
[----:B0-----:R-:W3:Y:S04]  /*cf70*/  LDL.LU R0, [R1+0x25c] ;  /* 0x00025c0001007983 */ /* 0x001ee80000300800 */
[----:B------:R-:W4:Y:S01]  /*cf80*/  LDL.LU R119, [R1+0x4f4] ;  /* 0x0004f40001777983 */ /* 0x000f220000300800 */
[----:B--2---:R-:W-:-:S03]  /*cf90*/  FADD R122, R121, R122 ;  /* 0x0000007a797a7221 */ /* 0x004fc60000000000 */
[----:B------:R0:W-:Y:S01]  /*cfa0*/  STL [R1+0x214], R2 ;  /* 0x0002140201007387 */ /* 0x0001e20000100800 */
[----:B------:R-:W-:-:S03]  /*cfb0*/  FADD R124, R123, R124 ;  /* 0x0000007c7b7c7221 */ /* 0x000fc60000000000 */
[----:B0-----:R-:W2:Y:S04]  /*cfc0*/  LDL.LU R2, [R1+0x260] ;  /* 0x0002600001027983 */ /* 0x001ea80000300800 */
[----:B------:R-:W4:Y:S04]  /*cfd0*/  LDL.LU R120, [R1+0x4f0] ;  /* 0x0004f00001787983 */ /* 0x000f280000300800 */
[----:B------:R0:W-:Y:S01]  /*cfe0*/  STL [R1+0x218], R3 ;  /* 0x0002180301007387 */ /* 0x0001e20000100800 */
[----:B------:R-:W-:Y:S01]  /*cff0*/  FADD R126, R125, R126 ;  /* 0x0000007e7d7e7221 */ /* 0x000fe20000000000 */
[----:B------:R-:W-:-:S02]  /*d000*/  FADD R128, R127, R128 ;  /* 0x000000807f807221 */ /* 0x000fc40000000000 */
[----:B0-----:R-:W4:Y:S04]  /*d010*/  LDL.LU R3, [R1+0x264] ;  /* 0x0002640001037983 */ /* 0x001f280000300800 */
[----:B------:R-:W4:Y:S04]  /*d020*/  LDL.LU R121, [R1+0x4ec] ;  /* 0x0004ec0001797983 */ /* 0x000f280000300800 */
[----:B------:R0:W-:Y:S01]  /*d030*/  STL [R1+0x21c], R122 ;  /* 0x00021c7a01007387 */ /* 0x0001e20000100800 */
[----:B------:R-:W-:-:S03]  /*d040*/  FADD R130, R129, R130 ;  /* 0x0000008281827221 */ /* 0x000fc60000000000 */
        /* <DEDUP_REMOVED lines=42> */
[----:B------:R0:W-:Y:S04]  /*d2f0*/  STL [R1+0x248], R145 ;  /* 0x0002489101007387 */ /* 0x0001e80000100800 */
[----:B0-----:R-:W4:Y:S04]  /*d300*/  LDL.LU R145, [R1+0x27c] ;  /* 0x00027c0001917983 */ /* 0x001f280000300800 */
[----:B------:R-:W4:Y:S04]  /*d310*/  LDL.LU R139, [R1+0x4a4] ;  /* 0x0004a400018b7983 */ /* 0x000f280000300800 */
[----:B------:R0:W-:Y:S04]  /*d320*/  STL [R1+0x24c], R146 ;  /* 0x00024c9201007387 */ /* 0x0001e80000100800 */
[----:B0-----:R-:W4:Y:S04]  /*d330*/  LDL.LU R146, [R1+0x280] ;  /* 0x0002800001927983 */ /* 0x001f280000300800 */
[----:B------:R0:W-:Y:S01]  /*d340*/  STL [R1+0x250], R147 ;  /* 0x0002509301007387 */ /* 0x0001e20000100800 */
[----:B-----5:R-:W-:-:S03]  /*d350*/  FADD R149, R24, R149 ;  /* 0x0000009518957221 */ /* 0x020fc60000000000 */
[----:B0-----:R-:W5:Y:S04]  /*d360*/  LDL.LU R147, [R1+0x284] ;  /* 0x0002840001937983 */ /* 0x001f680000300800 */
[----:B------:R0:W-:Y:S04]  /*d370*/  STL [R1+0x254], R148 ;  /* 0x0002549401007387 */ /* 0x0001e80000100800 */
[----:B0-----:R-:W5:Y:S04]  /*d380*/  LDL.LU R148, [R1+0x288] ;  /* 0x0002880001947983 */ /* 0x001f680000300800 */
[----:B------:R0:W-:Y:S04]  /*d390*/  STL [R1+0x258], R149 ;  /* 0x0002589501007387 */ /* 0x0001e80000100800 */
[----:B0-----:R-:W5:Y:S04]  /*d3a0*/  LDL.LU R149, [R1+0x28c] ;  /* 0x00028c0001957983 */ /* 0x001f680000300800 */
[----:B------:R-:W5:Y:S04]  /*d3b0*/  LDL.LU R150, [R1+0x290] ;  /* 0x0002900001967983 */ /* 0x000f680000300800 */
[----:B------:R-:W5:Y:S01]  /*d3c0*/  LDL.LU R151, [R1+0x294] ;  /* 0x0002940001977983 */ /* 0x000f620000300800 */
[----:B---3--:R-:W-:Y:S01]  /*d3d0*/  FADD R0, R25, R0 ;  /* 0x0000000019007221 */ /* 0x008fe20000000000 */
[----:B--2---:R-:W-:-:S04]  /*d3e0*/  FADD R2, R26, R2 ;  /* 0x000000021a027221 */ /* 0x004fc80000000000 */
[----:B------:R0:W-:Y:S01]  /*d3f0*/  STL [R1+0x25c], R0 ;  /* 0x00025c0001007387 */ /* 0x0001e20000100800 */
[----:B----4-:R-:W-:-:S03]  /*d400*/  FADD R3, R27, R3 ;  /* 0x000000031b037221 */ /* 0x010fc60000000000 */
[----:B------:R-:W2:Y:S04]  /*d410*/  LDL.LU R27, [R1+0x2c8] ;  /* 0x0002c800011b7983 */ /* 0x000ea80000300800 */
[----:B------:R1:W-:Y:S04]  /*d420*/  STL [R1+0x260], R2 ;  /* 0x0002600201007387 */ /* 0x0003e80000100800 */
[----:B------:R-:W3:Y:S04]  /*d430*/  LDL.LU R26, [R1+0x2cc] ;  /* 0x0002cc00011a7983 */ /* 0x000ee80000300800 */
[----:B------:R-:W4:Y:S04]  /*d440*/  LDL.LU R25, [R1+0x2d0] ;  /* 0x0002d00001197983 */ /* 0x000f280000300800 */
[----:B------:R1:W-:Y:S04]  /*d450*/  STL [R1+0x264], R3 ;  /* 0x0002640301007387 */ /* 0x0003e80000100800 */
[----:B------:R-:W4:Y:S04]  /*d460*/  LDL.LU R24, [R1+0x2d4] ;  /* 0x0002d40001187983 */ /* 0x000f280000300800 */
[----:B0-----:R-:W4:Y:S04]  /*d470*/  LDL.LU R0, [R1+0x2d8] ;  /* 0x0002d80001007983 */ /* 0x001f280000300800 */
[----:B-1----:R-:W4:Y:S04]  /*d480*/  LDL.LU R2, [R1+0x2dc] ;  /* 0x0002dc0001027983 */ /* 0x002f280000300800 */
[----:B------:R-:W4:Y:S01]  /*d490*/  LDL.LU R3, [R1+0x2e0] ;  /* 0x0002e00001037983 */ /* 0x000f220000300800 */
[----:B------:R-:W-:-:S05]  /*d4a0*/  FADD R140, R28, R140 ;  /* 0x0000008c1c8c7221 */ /* 0x000fca0000000000 */
[----:B------:R0:W-:Y:S04]  /*d4b0*/  STL [R1+0x268], R140 ;  /* 0x0002688c01007387 */ /* 0x0001e80000100800 */
[----:B0-----:R-:W4:Y:S01]  /*d4c0*/  LDL.LU R140, [R1+0x4a0] ;  /* 0x0004a000018c7983 */ /* 0x001f220000300800 */
[----:B------:R-:W-:-:S03]  /*d4d0*/  FADD R141, R29, R141 ;  /* 0x0000008d1d8d7221 */ /* 0x000fc60000000000 */
[----:B------:R-:W4:Y:S04]  /*d4e0*/  LDL.LU R28, [R1+0x2c4] ;  /* 0x0002c400011c7983 */ /* 0x000f280000300800 */
        /* <DEDUP_REMOVED lines=20> */
[----:B------:R0:W-:Y:S01]  /*d630*/  STL [R1+0x280], R146 ;  /* 0x0002809201007387 */ /* 0x0001e20000100800 */
[----:B-----5:R-:W-:-:S03]  /*d640*/  FADD R147, R35, R147 ;  /* 0x0000009323937221 */ /* 0x020fc60000000000 */
[----:B0-----:R-:W5:Y:S04]  /*d650*/  LDL.LU R146, [R1+0x488] ;  /* 0x0004880001927983 */ /* 0x001f680000300800 */
[----:B------:R-:W5:Y:S04]  /*d660*/  LDL.LU R34, [R1+0x2ac] ;  /* 0x0002ac0001227983 */ /* 0x000f680000300800 */
[----:B------:R0:W-:Y:S01]  /*d670*/  STL [R1+0x284], R147 ;  /* 0x0002849301007387 */ /* 0x0001e20000100800 */
[----:B------:R-:W-:-:S03]  /*d680*/  FADD R148, R36, R148 ;  /* 0x0000009424947221 */ /* 0x000fc60000000000 */
[----:B0-----:R-:W5:Y:S04]  /*d690*/  LDL.LU R147, [R1+0x484] ;  /* 0x0004840001937983 */ /* 0x001f680000300800 */
[----:B------:R-:W5:Y:S01]  /*d6a0*/  LDL.LU R35, [R1+0x2a8] ;  /* 0x0002a80001237983 */ /* 0x000f620000300800 */
[----:B------:R-:W-:-:S03]  /*d6b0*/  FADD R149, R37, R149 ;  /* 0x0000009525957221 */ /* 0x000fc60000000000 */
[----:B------:R0:W-:Y:S01]  /*d6c0*/  STL [R1+0x288], R148 ;  /* 0x0002889401007387 */ /* 0x0001e20000100800 */
[----:B------:R-:W-:Y:S01]  /*d6d0*/  FADD R150, R38, R150 ;  /* 0x0000009626967221 */ /* 0x000fe20000000000 */
[----:B------:R-:W-:Y:S02]  /*d6e0*/  FADD R151, R39, R151 ;  /* 0x0000009727977221 */ /* 0x000fe40000000000 */
[----:B0-----:R-:W5:Y:S04]  /*d6f0*/  LDL.LU R148, [R1+0x480] ;  /* 0x0004800001947983 */ /* 0x001f680000300800 */
[----:B------:R-:W5:Y:S04]  /*d700*/  LDL.LU R36, [R1+0x2a4] ;  /* 0x0002a40001247983 */ /* 0x000f680000300800 */
[----:B------:R0:W-:Y:S04]  /*d710*/  STL [R1+0x28c], R149 ;  /* 0x00028c9501007387 */ /* 0x0001e80000100800 */
[----:B0-----:R-:W5:Y:S04]  /*d720*/  LDL.LU R149, [R1+0x47c] ;  /* 0x00047c0001957983 */ /* 0x001f680000300800 */
[----:B------:R-:W5:Y:S04]  /*d730*/  LDL.LU R37, [R1+0x2a0] ;  /* 0x0002a00001257983 */ /* 0x000f680000300800 */
[----:B------:R0:W-:Y:S04]  /*d740*/  STL [R1+0x290], R150 ;  /* 0x0002909601007387 */ /* 0x0001e80000100800 */
[----:B0-----:R-:W5:Y:S04]  /*d750*/  LDL.LU R150, [R1+0x478] ;  /* 0x0004780001967983 */ /* 0x001f680000300800 */
[----:B------:R-:W5:Y:S04]  /*d760*/  LDL.LU R38, [R1+0x29c] ;  /* 0x00029c0001267983 */ /* 0x000f680000300800 */
[----:B------:R0:W-:Y:S04]  /*d770*/  STL [R1+0x294], R151 ;  /* 0x0002949701007387 */ /* 0x0001e80000100800 */
[----:B0-----:R-:W5:Y:S04]  /*d780*/  LDL.LU R151, [R1+0x474] ;  /* 0x0004740001977983 */ /* 0x001f680000300800 */
[----:B------:R-:W5:Y:S01]  /*d790*/  LDL.LU R39, [R1+0x298] ;  /* 0x0002980001277983 */ /* 0x000f620000300800 */
[----:B--2---:R-:W-:Y:S01]  /*d7a0*/  FADD R27, R52, R27 ;  /* 0x0000001b341b7221 */ /* 0x004fe20000000000 */
[----:B---3--:R-:W-:Y:S01]  /*d7b0*/  FADD R26, R53, R26 ;  /* 0x0000001a351a7221 */ /* 0x008fe20000000000 */
[----:B----4-:R-:W-:Y:S01]  /*d7c0*/  FADD R25, R54, R25 ;  /* 0x0000001936197221 */ /* 0x010fe20000000000 */
[----:B------:R-:W-:Y:S01]  /*d7d0*/  FADD R24, R55, R24 ;  /* 0x0000001837187221 */ /* 0x000fe20000000000 */
        /* <DEDUP_REMOVED lines=9> */
[----:B-----5:R-:W-:Y:S01]  /*d870*/  FADD R34, R45, R34 ;  /* 0x000000222d227221 */ /* 0x020fe20000000000 */
[----:B------:R-:W-:Y:S01]  /*d880*/  FADD R35, R44, R35 ;  /* 0x000000232c237221 */ /* 0x000fe20000000000 */
[----:B------:R-:W-:Y:S01]  /*d890*/  FADD R36, R43, R36 ;  /* 0x000000242b247221 */ /* 0x000fe20000000000 */
[----:B------:R-:W-:Y:S01]  /*d8a0*/  FADD R37, R42, R37 ;  /* 0x000000252a257221 */ /* 0x000fe20000000000 */
[----:B------:R-:W-:Y:S01]  /*d8b0*/  FADD R38, R41, R38 ;  /* 0x0000002629267221 */ /* 0x000fe20000000000 */
[----:B------:R-:W-:-:S05]  /*d8c0*/  FADD R39, R40, R39 ;  /* 0x0000002728277221 */ /* 0x000fca0000000000 */
[----:B------:R0:W-:Y:S04]  /*d8d0*/  STL [R1+0x298], R39 ;  /* 0x0002982701007387 */ /* 0x0001e80000100800 */
        /* <DEDUP_REMOVED lines=15> */
[----:B------:R-:W5:Y:S04]  /*d9d0*/  LDL.LU R51, [R1+0x2e4] ;  /* 0x0002e40001337983 */ /* 0x000f680000300800 */
[----:B------:R5:W-:Y:S04]  /*d9e0*/  STL [R1+0x2d8], R0 ;  /* 0x0002d80001007387 */ /* 0x000be80000100800 */
[----:B------:R-:W5:Y:S04]  /*d9f0*/  LDL.LU R50, [R1+0x2e8] ;  /* 0x0002e80001327983 */ /* 0x000f680000300800 */
[----:B------:R5:W-:Y:S04]  /*da00*/  STL [R1+0x2dc], R2 ;  /* 0x0002dc0201007387 */ /* 0x000be80000100800 */
[----:B------:R-:W5:Y:S04]  /*da10*/  LDL.LU R49, [R1+0x2ec] ;  /* 0x0002ec0001317983 */ /* 0x000f680000300800 */
[----:B------:R5:W-:Y:S04]  /*da20*/  STL [R1+0x2e0], R3 ;  /* 0x0002e00301007387 */ /* 0x000be80000100800 */
[----:B------:R-:W5:Y:S04]  /*da30*/  LDL.LU R48, [R1+0x2f0] ;  /* 0x0002f00001307983 */ /* 0x000f680000300800 */
        /* <DEDUP_REMOVED lines=8> */
[----:B0-----:R-:W5:Y:S04]  /*dac0*/  LDL.LU R39, [R1+0x314] ;  /* 0x0003140001277983 */ /* 0x001f680000300800 */
[----:B-1----:R-:W5:Y:S04]  /*dad0*/  LDL.LU R38, [R1+0x318] ;  /* 0x0003180001267983 */ /* 0x002f680000300800 */
[----:B--2---:R-:W2:Y:S04]  /*dae0*/  LDL.LU R37, [R1+0x31c] ;  /* 0x00031c0001257983 */ /* 0x004ea80000300800 */
[----:B---3--:R-:W3:Y:S04]  /*daf0*/  LDL.LU R36, [R1+0x320] ;  /* 0x0003200001247983 */ /* 0x008ee80000300800 */
[----:B----4-:R-:W4:Y:S04]  /*db00*/  LDL.LU R35, [R1+0x324] ;  /* 0x0003240001237983 */ /* 0x010f280000300800 */
[----:B-----5:R-:W5:Y:S04]  /*db10*/  LDL.LU R34, [R1+0x328] ;  /* 0x0003280001227983 */ /* 0x020f680000300800 */
        /* <DEDUP_REMOVED lines=12> */
[----:B------:R-:W5:Y:S01]  /*dbe0*/  LDL.LU R3, [R1+0x35c] ;  /* 0x00035c0001037983 */ /* 0x000f620000300800 */
[----:B------:R-:W-:Y:S01]  /*dbf0*/  FADD R51, R59, R51 ;  /* 0x000000333b337221 */ /* 0x000fe20000000000 */
[----:B------:R-:W-:-:S04]  /*dc00*/  FADD R50, R60, R50 ;  /* 0x000000323c327221 */ /* 0x000fc80000000000 */
        /* <DEDUP_REMOVED lines=25> */
[----:B--2---:R-:W-:-:S03]  /*dda0*/  FADD R37, R73, R37 ;  /* 0x0000002549257221 */ /* 0x004fc60000000000 */
[----:B------:R2:W-:Y:S01]  /*ddb0*/  STL [R1+0x318], R38 ;  /* 0x0003182601007387 */ /* 0x0005e20000100800 */
[----:B---3--:R-:W-:-:S03]  /*ddc0*/  FADD R36, R74, R36 ;  /* 0x000000244a247221 */ /* 0x008fc60000000000 */
[----:B------:R3:W-:Y:S01]  /*ddd0*/  STL [R1+0x31c], R37 ;  /* 0x00031c2501007387 */ /* 0x0007e20000100800 */
[----:B----4-:R-:W-:-:S03]  /*dde0*/  FADD R35, R75, R35 ;  /* 0x000000234b237221 */ /* 0x010fc60000000000 */
[----:B------:R4:W-:Y:S01]  /*ddf0*/  STL [R1+0x320], R36 ;  /* 0x0003202401007387 */ /* 0x0009e20000100800 */
[----:B-----5:R-:W-:-:S03]  /*de00*/  FADD R34, R76, R34 ;  /* 0x000000224c227221 */ /* 0x020fc60000000000 */
        /* <DEDUP_REMOVED lines=24> */
[----:B0-----:R-:W5:Y:S01]  /*df90*/  LDL.LU R51, [R1+0x360] ;  /* 0x0003600001337983 */ /* 0x001f620000300800 */
[----:B------:R-:W-:-:S03]  /*dfa0*/  FADD R3, R89, R3 ;  /* 0x0000000359037221 */ /* 0x000fc60000000000 */
[----:B------:R0:W-:Y:S04]  /*dfb0*/  STL [R1+0x354], R0 ;  /* 0x0003540001007387 */ /* 0x0001e80000100800 */
[----:B-1----:R-:W5:Y:S04]  /*dfc0*/  LDL.LU R50, [R1+0x364] ;  /* 0x0003640001327983 */ /* 0x002f680000300800 */
        /* <DEDUP_REMOVED lines=181> */
[----:B------:R-:W-:Y:S01]  /*eb20*/  FADD R2, R150, R2 ;  /* 0x0000000296027221 */ /* 0x000fe20000000000 */
[----:B------:R-:W-:-:S05]  /*eb30*/  FADD R3, R3, R151 ;  /* 0x0000009703037221 */ /* 0x000fca0000000000 */
[----:B------:R0:W-:Y:S04]  /*eb40*/  STL [R1+0x454], R3 ;  /* 0x0004540301007387 */ /* 0x0001e80000100800 */
[----:B------:R0:W-:Y:S04]  /*eb50*/  STL [R1+0x44c], R0 ;  /* 0x00044c0001007387 */ /* 0x0001e80000100800 */
[----:B------:R0:W-:Y:S02]  /*eb60*/  STL [R1+0x450], R2 ;  /* 0x0004500201007387 */ /* 0x0001e40000100800 */
.L_x_32:
[----:B0-----:R-:W0:Y:S02]  /*eb70*/  LDC R0, c[0x0][0x28c] ;  /* 0x0000a300ff007b82 */ /* 0x001e240000000800 */
[----:B0-----:R-:W-:-:S13]  /*eb80*/  ISETP.GE.AND P1, PT, R0, 0x1, PT ;  /* 0x000000010000780c */ /* 0x001fda0003f26270 */
[----:B------:R-:W-:Y:S05]  /*eb90*/  @!P1 BRA `(.L_x_33) ;  /* 0x00000000005c9947 */ /* 0x000fea0003800000 */
[----:B------:R-:W-:-:S06]  /*eba0*/  UISETP.NE.AND UP0, UPT, UR24, 0x3, UPT ;  /* 0x000000031800788c */ /* 0x000fcc000bf05270 */
[----:B------:R-:W-:-:S13]  /*ebb0*/  PLOP3.LUT P1, PT, PT, PT, UP0, 0x80, 0x0 ;  /* 0x000000000000781c */ /* 0x000fda0003f2f008 */
[----:B------:R-:W-:Y:S05]  /*ebc0*/  @!P1 BRA `(.L_x_34) ;  /* 0x0000000000049947 */ /* 0x000fea0003800000 */
[----:B------:R-:W-:Y:S01]  /*ebd0*/  BPT.TRAP 0x1 ;  /* 0x000000040000795c */ /* 0x000fe20000300000 */
.L_x_34:
[----:B------:R-:W-:Y:S04]  /*ebe0*/  BSSY B0, `(.L_x_35) ;  /* 0x000000e000007945 */ /* 0x000fe80003800000 */
[----:B------:R-:W-:Y:S05]  /*ebf0*/  @!P0 BRA `(.L_x_36) ;  /* 0x0000000000308947 */ /* 0x000fea0003800000 */
[----:B------:R-:W4:Y:S01]  /*ec00*/  LDL R2, [R1+0x458] ;  /* 0x0004580001027983 */ /* 0x000f220000100800 */
[----:B------:R-:W-:-:S04]  /*ec10*/  UISETP.LT.AND UP0, UPT, UR9, 0x1, UPT ;  /* 0x000000010900788c */ /* 0x000fc8000bf01270 */
[----:B------:R-:W-:-:S04]  /*ec20*/  USEL UR8, UR9, 0x1, UP0 ;  /* 0x0000000109087887 */ /* 0x000fc80008000000 */
[----:B------:R-:W-:-:S04]  /*ec30*/  UIADD3 UR8, UR5, UR9, -UR8 ;  /* 0x0000000905087290 */ /* 0x000fc8000fffe808 */
[----:B------:R-:W-:-:S04]  /*ec40*/  UIMAD.WIDE.U32 UR6, UR8, -0x55555555, URZ ;  /* 0xaaaaaaab080678a5 */ /* 0x000fc8000f8e003f */
[----:B------:R-:W-:-:S04]  /*ec50*/  USHF.R.U32.HI UR6, URZ, 0x1, UR7 ;  /* 0x000000013f067899 */ /* 0x000fc80008011607 */
[----:B------:R-:W-:-:S04]  /*ec60*/  UIMAD UR8, UR6, -0x3, UR8 ;  /* 0xfffffffd060878a4 */ /* 0x000fc8000f8e0208 */
[----:B------:R-:W-:-:S04]  /*ec70*/  ULEA UR8, UR8, UR11, 0x3 ;  /* 0x0000000b08087291 */ /* 0x000fc8000f8e183f */
[----:B------:R-:W-:-:S06]  /*ec80*/  UIADD3 UR8, UR8, 0x18, URZ ;  /* 0x0000001808087890 */ /* 0x000fcc000fffe03f */
[----:B------:R-:W-:-:S05]  /*ec90*/  IMAD.U32 R0, RZ, RZ, UR8 ;  /* 0x00000008ff007e24 */ /* 0x000fca000f8e00ff */
[----:B----4-:R-:W-:-:S04]  /*eca0*/  PRMT R0, R2, 0x654, R0 ;  /* 0x0000065402007816 */ /* 0x010fc80000000000 */
[----:B------:R0:W-:Y:S03]  /*ecb0*/  SYNCS.ARRIVE.TRANS64.RED.A1T0 RZ, [R0+URZ], RZ ;  /* 0x000000ff00ff79a7 */ /* 0x0001e6000810043f */
.L_x_36:
[----:B------:R-:W-:Y:S05]  /*ecc0*/  BSYNC B0 ;  /* 0x0000000000007941 */ /* 0x000fea0003800000 */
.L_x_35:
[----:B------:R-:W-:-:S06]  /*ecd0*/  UISETP.GT.U32.AND UP0, UPT, UR13, 0x1, UPT ;  /* 0x000000010d00788c */ /* 0x000fcc000bf04070 */
[----:B------:R-:W-:-:S13]  /*ece0*/  PLOP3.LUT P1, PT, PT, PT, UP0, 0x80, 0x0 ;  /* 0x000000000000781c */ /* 0x000fda0003f2f008 */
[----:B------:R-:W-:Y:S05]  /*ecf0*/  @P1 BRA `(.L_x_33) ;  /* 0x0000000000041947 */ /* 0x000fea0003800000 */
[----:B------:R-:W-:Y:S01]  /*ed00*/  BPT.TRAP 0x1 ;  /* 0x000000040000795c */ /* 0x000fe20000300000 */
.L_x_33:
[----:B------:R-:W4:Y:S01]  /*ed10*/  LDL.LU R26, [R1+0x468] ;  /* 0x00046800011a7983 */ /* 0x000f220000300800 */
[----:B------:R-:W5:Y:S01]  /*ed20*/  LDC R3, c[0x0][0x288] ;  /* 0x0000a200ff037b82 */ /* 0x000f620000000800 */
[----:B------:R-:W0:Y:S01]  /*ed30*/  S2R R25, SR_TID.X ;  /* 0x0000000000197919 */ /* 0x000e220000002100 */
[----:B------:R-:W-:Y:S01]  /*ed40*/  UIADD3 UR8, UR9, UR5, URZ ;  /* 0x0000000509087290 */ /* 0x000fe2000fffe03f */
[----:B------:R-:W-:Y:S01]  /*ed50*/  ULDC UR6, c[0x0][0x284] ;  /* 0x0000a10000067ab9 */ /* 0x000fe20000000800 */
[----:B------:R-:W2:Y:S01]  /*ed60*/  LDL.LU R24, [R1+0x464] ;  /* 0x0004640001187983 */ /* 0x000ea20000300800 */
[----:B------:R-:W-:Y:S01]  /*ed70*/  USHF.R.S32.HI UR11, URZ, 0x1f, UR10 ;  /* 0x0000001f3f0b7899 */ /* 0x000fe2000801140a */
[----:B------:R-:W-:Y:S01]  /*ed80*/  IMAD.MOV.U32 R39, RZ, RZ, -0x1 ;  /* 0xffffffffff277424 */ /* 0x000fe200078e00ff */
[----:B------:R-:W-:Y:S01]  /*ed90*/  UISETP.GT.U32.AND UP0, UPT, UR8, 0x2, UPT ;  /* 0x000000020800788c */ /* 0x000fe2000bf04070 */
[----:B------:R-:W-:Y:S01]  /*eda0*/  ULDC.64 UR14, c[0x0][0x5d0] ;  /* 0x00017400000e7ab9 */ /* 0x000fe20000000a00 */
[----:B------:R-:W-:-:S02]  /*edb0*/  UISETP.GE.U32.AND UP1, UPT, UR9, 0x3, UPT ;  /* 0x000000030900788c */ /* 0x000fc4000bf26070 */
[----:B------:R-:W-:Y:S02]  /*edc0*/  UIMAD UR5, UR11, UR14, URZ ;  /* 0x0000000e0b0572a4 */ /* 0x000fe4000f8e023f */
[----:B------:R-:W-:Y:S01]  /*edd0*/  UISETP.LT.U32.AND UP0, UPT, UR9, 0x3, UP0 ;  /* 0x000000030900788c */ /* 0x000fe20008701070 */
[C---:B0-----:R-:W-:Y:S01]  /*ede0*/  LOP3.LUT R2, R25.reuse, 0x3, RZ, 0xc0, !PT ;  /* 0x0000000319027812 */ /* 0x041fe200078ec0ff */
[----:B------:R-:W-:Y:S01]  /*edf0*/  IMAD.SHL.U32 R30, R25, 0x2, RZ ;  /* 0x00000002191e7824 */ /* 0x000fe200078e00ff */
[----:B------:R-:W-:-:S03]  /*ee00*/  SHF.R.U32.HI R32, RZ, 0x7, R25 ;  /* 0x00000007ff207819 */ /* 0x000fc60000011619 */
[----:B-----5:R-:W-:Y:S01]  /*ee10*/  IMAD R2, R2, -0x2, R3 ;  /* 0xfffffffe02027824 */ /* 0x020fe200078e0203 */
[----:B------:R-:W-:Y:S02]  /*ee20*/  LOP3.LUT R32, R32, 0x1, RZ, 0xc0, !PT ;  /* 0x0000000120207812 */ /* 0x000fe400078ec0ff */
[----:B------:R-:W-:-:S03]  /*ee30*/  LOP3.LUT R30, R30, 0x6, RZ, 0xc0, !PT ;  /* 0x000000061e1e7812 */ /* 0x000fc600078ec0ff */
[----:B------:R-:W-:Y:S02]  /*ee40*/  IMAD.SHL.U32 R33, R32, 0x40, RZ ;  /* 0x0000004020217824 */ /* 0x000fe400078e00ff */
[----:B----4-:R-:W-:-:S04]  /*ee50*/  IMAD.WIDE R36, R26, 0x100, RZ ;  /* 0x000001001a247825 */ /* 0x010fc800078e02ff */
[----:B--2---:R-:W-:Y:S01]  /*ee60*/  IMAD.SHL.U32 R0, R24, 0x100, RZ ;  /* 0x0000010018007824 */ /* 0x004fe200078e00ff */
[----:B------:R-:W-:Y:S01]  /*ee70*/  PRMT R30, R30, 0x6540, R24 ;  /* 0x000065401e1e7816 */ /* 0x000fe20000000018 */
[----:B------:R-:W-:-:S03]  /*ee80*/  IMAD.U32 R24, RZ, RZ, UR14 ;  /* 0x0000000eff187e24 */ /* 0x000fc6000f8e00ff */
[----:B------:R-:W-:Y:S01]  /*ee90*/  ISETP.GE.AND P1, PT, R0, R3, PT ;  /* 0x000000030000720c */ /* 0x000fe20003f26270 */
[----:B------:R-:W-:Y:S01]  /*eea0*/  IMAD.IADD R0, R2, 0x1, -R0 ;  /* 0x0000000102007824 */ /* 0x000fe200078e0a00 */
[----:B------:R-:W-:Y:S02]  /*eeb0*/  SHF.R.U32.HI R2, RZ, 0x2, R25 ;  /* 0x00000002ff027819 */ /* 0x000fe40000011619 */
[----:B------:R-:W-:Y:S02]  /*eec0*/  LOP3.LUT R3, R25, 0x60, RZ, 0xc0, !PT ;  /* 0x0000006019037812 */ /* 0x000fe400078ec0ff */
[----:B------:R-:W-:Y:S02]  /*eed0*/  LOP3.LUT R2, R2, 0x7, RZ, 0xc0, !PT ;  /* 0x0000000702027812 */ /* 0x000fe400078ec0ff */
[----:B------:R-:W-:Y:S02]  /*eee0*/  SHF.R.U32.HI R3, RZ, 0x1, R3 ;  /* 0x00000001ff037819 */ /* 0x000fe40000011603 */
[----:B------:R-:W-:-:S02]  /*eef0*/  LOP3.LUT R33, R33, 0x40, R2, 0xe2, !PT ;  /* 0x0000004021217812 */ /* 0x000fc400078ee202 */
[----:B------:R-:W-:Y:S02]  /*ef00*/  IADD3 R2, RZ, -R3, -R2 ;  /* 0x80000003ff027210 */ /* 0x000fe40007ffe802 */
[----:B------:R-:W-:Y:S02]  /*ef10*/  SHF.R.S32.HI R31, RZ, 0x1f, R30 ;  /* 0x0000001fff1f7819 */ /* 0x000fe4000001141e */
[----:B------:R-:W-:Y:S01]  /*ef20*/  LOP3.LUT R33, R36, R33, R3, 0xfe, !PT ;  /* 0x0000002124217212 */ /* 0x000fe200078efe03 */
[----:B------:R-:W-:Y:S02]  /*ef30*/  IMAD R32, R32, -0x40, R2 ;  /* 0xffffffc020207824 */ /* 0x000fe400078e0202 */
[----:B------:R-:W-:Y:S02]  /*ef40*/  IMAD.SHL.U32 R2, R26, 0x100, RZ ;  /* 0x000001001a027824 */ /* 0x000fe400078e00ff */
[----:B------:R-:W-:-:S03]  /*ef50*/  IMAD.WIDE.U32 R24, R24, UR10, R30 ;  /* 0x0000000a18187c25 */ /* 0x000fc6000f8e001e */
[C---:B------:R-:W-:Y:S02]  /*ef60*/  IADD3 R32, -R2.reuse, UR6, R32 ;  /* 0x0000000602207c10 */ /* 0x040fe4000fffe120 */
[----:B------:R-:W-:Y:S01]  /*ef70*/  ISETP.GE.OR P1, PT, R2, UR6, P1 ;  /* 0x0000000602007c0c */ /* 0x000fe20008f26670 */
[----:B------:R-:W-:-:S04]  /*ef80*/  UIMAD.WIDE.U32 UR6, UR8, -0x55555555, URZ ;  /* 0xaaaaaaab080678a5 */ /* 0x000fc8000f8e003f */
[----:B------:R-:W-:Y:S02]  /*ef90*/  USHF.R.U32.HI UR6, URZ, 0x1, UR7 ;  /* 0x000000013f067899 */ /* 0x000fe40008011607 */
[----:B------:R-:W-:Y:S02]  /*efa0*/  UIMAD UR7, UR10, UR15, UR5 ;  /* 0x0000000f0a0772a4 */ /* 0x000fe4000f8e0205 */
[----:B------:R-:W-:-:S04]  /*efb0*/  USEL UR5, URZ, 0x1, !UP0 ;  /* 0x000000013f057887 */ /* 0x000fc8000c000000 */
[----:B------:R-:W-:Y:S01]  /*efc0*/  ULOP3.LUT UR4, UR4, UR5, URZ, 0x3c, !UPT ;  /* 0x0000000504047292 */ /* 0x000fe2000f8e3c3f */
[----:B------:R-:W-:Y:S01]  /*efd0*/  VIADD R25, R25, UR7 ;  /* 0x0000000719197c36 */ /* 0x000fe20008000000 */
[----:B------:R-:W-:Y:S02]  /*efe0*/  UIMAD UR5, UR6, -0x3, UR8 ;  /* 0xfffffffd060578a4 */ /* 0x000fe4000f8e0208 */
[----:B------:R-:W-:Y:S01]  /*eff0*/  @UP1 ULOP3.LUT UR4, UR4, 0x1, UR6, 0x78, !UPT ;  /* 0x0000000104041892 */ /* 0x000fe2000f8e7806 */
[----:B------:R-:W-:Y:S11]  /*f000*/  @P1 BRA `(.L_x_37) ;  /* 0x0000012400bc1947 */ /* 0x000ff60003800000 */
[----:B------:R-:W0:Y:S01]  /*f010*/  LDC.64 R26, c[0x0][0x5c8] ;  /* 0x00017200ff1a7b82 */ /* 0x000e220000000a00 */
[----:B------:R-:W-:Y:S01]  /*f020*/  ULDC.64 UR6, c[0x0][0x5c0] ;  /* 0x0001700000067ab9 */ /* 0x000fe20000000a00 */
[----:B------:R-:W-:Y:S01]  /*f030*/  BSSY B0, `(.L_x_37) ;  /* 0x000126c000007945 */ /* 0x000fe20003800000 */
[-C--:B0-----:R-:W-:Y:S01]  /*f040*/  IMAD R2, R37, R26.reuse, RZ ;  /* 0x0000001a25027224 */ /* 0x081fe200078e02ff */
[----:B------:R-:W-:Y:S01]  /*f050*/  SHF.L.U64.HI R34, R26, 0x3, R27 ;  /* 0x000000031a227819 */ /* 0x000fe2000001021b */
[----:B------:R-:W-:-:S04]  /*f060*/  IMAD.WIDE.U32 R24, R33, R26, R24 ;  /* 0x0000001a21187225 */ /* 0x000fc800078e0018 */
[----:B------:R-:W-:Y:S01]  /*f070*/  IMAD R2, R33, R27, R2 ;  /* 0x0000001b21027224 */ /* 0x000fe200078e0202 */
[C---:B------:R-:W-:Y:S01]  /*f080*/  LEA R28, P2, R26.reuse, R24, 0x7 ;  /* 0x000000181a1c7211 */ /* 0x040fe200078438ff */
[----:B------:R-:W-:Y:S02]  /*f090*/  IMAD.SHL.U32 R35, R26, 0x8, RZ ;  /* 0x000000081a237824 */ /* 0x000fe400078e00ff */
[----:B------:R-:W-:Y:S01]  /*f0a0*/  IMAD.IADD R25, R25, 0x1, R2 ;  /* 0x0000000119197824 */ /* 0x000fe200078e0202 */
[C---:B------:R-:W-:Y:S02]  /*f0b0*/  IADD3 R2, P1, R24.reuse, UR6, RZ ;  /* 0x0000000618027c10 */ /* 0x040fe4000ff3e0ff */
[----:B------:R-:W-:Y:S02]  /*f0c0*/  IADD3 R24, P5, P6, R24, UR6, R35 ;  /* 0x0000000618187c10 */ /* 0x000fe4000febe023 */
[----:B------:R-:W-:Y:S02]  /*f0d0*/  LEA.HI.X R29, R26, R25, R27, 0x7, P2 ;  /* 0x000000191a1d7211 */ /* 0x000fe400010f3c1b */
[----:B------:R-:W-:-:S02]  /*f0e0*/  IADD3.X R3, R25, UR7, RZ, P1, !PT ;  /* 0x0000000719037c10 */ /* 0x000fc40008ffe4ff */
[--C-:B------:R-:W-:Y:S02]  /*f0f0*/  IADD3.X R25, R25, UR7, R34.reuse, P5, P6 ;  /* 0x0000000719197c10 */ /* 0x100fe4000afec422 */
[----:B------:R-:W-:Y:S02]  /*f100*/  FSETP.NEU.AND P5, PT, RZ, UR23, PT ;  /* 0x00000017ff007c0b */ /* 0x000fe4000bfad000 */
[C---:B------:R-:W-:Y:S02]  /*f110*/  IADD3 R26, P2, P3, R28.reuse, UR6, R35 ;  /* 0x000000061c1a7c10 */ /* 0x040fe4000fb5e023 */
[----:B------:R-:W-:Y:S02]  /*f120*/  IADD3 R28, P1, R28, UR6, RZ ;  /* 0x000000061c1c7c10 */ /* 0x000fe4000ff3e0ff */
[C---:B------:R-:W-:Y:S02]  /*f130*/  IADD3.X R27, R29.reuse, UR7, R34, P2, P3 ;  /* 0x000000071d1b7c10 */ /* 0x040fe400097e6422 */
[----:B------:R-:W-:-:S05]  /*f140*/  IADD3.X R29, R29, UR7, RZ, P1, !PT ;  /* 0x000000071d1d7c10 */ /* 0x000fca0008ffe4ff */
[----:B------:R-:W-:Y:S05]  /*f150*/  @!P5 BRA `(.L_x_38) ;  /* 0x000000d800fcd947 */ /* 0x000fea0003800000 */
[----:B------:R-:W-:Y:S01]  /*f160*/  ULDC.64 UR6, c[0x0][0x5b8] ;  /* 0x00016e0000067ab9 */ /* 0x000fe20000000a00 */
[----:B------:R-:W-:Y:S01]  /*f170*/  BSSY B1, `(.L_x_39) ;  /* 0x0000013000017945 */ /* 0x000fe20003800000 */
[----:B------:R-:W-:Y:S01]  /*f180*/  IMAD.U32 R34, RZ, RZ, UR6 ;  /* 0x00000006ff227e24 */ /* 0x000fe2000f8e00ff */
[----:B------:R-:W-:-:S03]  /*f190*/  UIMAD UR6, UR11, UR6, URZ ;  /* 0x000000060b0672a4 */ /* 0x000fc6000f8e023f */
[----:B------:R-:W-:Y:S01]  /*f1a0*/  IMAD.WIDE.U32 R30, R34, UR10, R30 ;  /* 0x0000000a221e7c25 */ /* 0x000fe2000f8e001e */
[----:B------:R-:W-:-:S03]  /*f1b0*/  UIMAD UR6, UR10, UR7, UR6 ;  /* 0x000000070a0672a4 */ /* 0x000fc6000f8e0206 */
[----:B------:R-:W-:Y:S01]  /*f1c0*/  IMAD.MOV.U32 R34, RZ, RZ, R30 ;  /* 0x000000ffff227224 */ /* 0x000fe200078e001e */
[----:B------:R-:W-:Y:S02]  /*f1d0*/  ULDC.64 UR10, c[0x0][0x5a8] ;  /* 0x00016a00000a7ab9 */ /* 0x000fe40000000a00 */
[----:B------:R-:W-:Y:S01]  /*f1e0*/  VIADD R35, R31, UR6 ;  /* 0x000000061f237c36 */ /* 0x000fe20008000000 */
[----:B------:R-:W-:Y:S02]  /*f1f0*/  ULDC.64 UR6, c[0x0][0x5b0] ;  /* 0x00016c0000067ab9 */ /* 0x000fe40000000a00 */
[----:B------:R-:W-:Y:S02]  /*f200*/  IMAD R38, R37, UR6, RZ ;  /* 0x0000000625267c24 */ /* 0x000fe4000f8e02ff */
[----:B------:R-:W-:-:S04]  /*f210*/  IMAD.WIDE.U32 R30, R33, UR6, R34 ;  /* 0x00000006211e7c25 */ /* 0x000fc8000f8e0022 */
[----:B------:R-:W-:Y:S01]  /*f220*/  IMAD R38, R33, UR7, R38 ;  /* 0x0000000721267c24 */ /* 0x000fe2000f8e0226 */
[----:B------:R-:W-:-:S04]  /*f230*/  IADD3 R30, P1, R30, UR10, RZ ;  /* 0x0000000a1e1e7c10 */ /* 0x000fc8000ff3e0ff */
[--C-:B------:R-:W-:Y:S02]  /*f240*/  IADD3.X R31, R31, UR11, R38.reuse, P1, !PT ;  /* 0x0000000b1f1f7c10 */ /* 0x100fe40008ffe426 */
[----:B------:R-:W-:Y:S02]  /*f250*/  ISETP.GE.AND P1, PT, R32, 0x1, PT ;  /* 0x000000012000780c */ /* 0x000fe40003f26270 */
[----:B------:R-:W-:Y:S02]  /*f260*/  PRMT R38, RZ, 0x7610, R38 ;  /* 0x00007610ff267816 */ /* 0x000fe40000000026 */
[----:B------:R-:W-:-:S13]  /*f270*/  ISETP.LT.OR P2, PT, R0, 0x1, !P1 ;  /* 0x000000010000780c */ /* 0x000fda0004f41670 */
[----:B------:R-:W-:Y:S05]  /*f280*/  @P2 BRA `(.L_x_40) ;  /* 0x0000000000042947 */ /* 0x000fea0003800000 */
[----:B------:R0:W5:Y:S02]  /*f290*/  LDG.E.U8 R38, desc[UR20][R30.64] ;  /* 0x000000141e267981 */ /* 0x000164000c1e1100 */
.L_x_40:
[----:B------:R-:W-:Y:S05]  /*f2a0*/  BSYNC B1 ;  /* 0x0000000000017941 */ /* 0x000fea0003800000 */
.L_x_39:
[----:B-----5:R-:W-:Y:S01]  /*f2b0*/  LOP3.LUT R38, R38, 0xff, RZ, 0xc0, !PT ;  /* 0x000000ff26267812 */ /* 0x020fe200078ec0ff */
[----:B------:R-:W-:Y:S03]  /*f2c0*/  BSSY B1, `(.L_x_41) ;  /* 0x000000b000017945 */ /* 0x000fe60003800000 */
[----:B------:R-:W-:-:S05]  /*f2d0*/  F2FP.F16.E5M2.UNPACK_B R38, R38 ;  /* 0x00000026ff26723e */ /* 0x000fca00020004ff */
[----:B------:R-:W-:-:S05]  /*f2e0*/  HADD2.F32 R38, -RZ, R38.H0_H0 ;  /* 0x20000026ff267230 */ /* 0x000fca0000004100 */
[----:B------:R-:W-:-:S04]  /*f2f0*/  FMUL R38, R38, UR23 ;  /* 0x0000001726267c20 */ /* 0x000fc80008400000 */
[----:B------:R-:W-:-:S05]  /*f300*/  FFMA R4, R4, UR22, R38 ;  /* 0x0000001604047c23 */ /* 0x000fca0008000026 */
[----:B------:R-:W-:-:S05]  /*f310*/  F2FP.SATFINITE.E5M2.F32.PACK_AB_MERGE_C R4, RZ, R4, RZ ;  /* 0x00000004ff04723e */ /* 0x000fca00048060ff */
[----:B------:R2:W-:Y:S01]  /*f320*/  @!P2 STG.E.U8 desc[UR20][R2.64], R4 ;  /* 0x000000040200a986 */ /* 0x0005e2000c101114 */
[----:B------:R-:W-:Y:S02]  /*f330*/  ISETP.LT.OR P2, PT, R0, 0x2, !P1 ;  /* 0x000000020000780c */ /* 0x000fe40004f41670 */
[----:B--2---:R-:W-:-:S11]  /*f340*/  PRMT R4, RZ, 0x7610, R4 ;  /* 0x00007610ff047816 */ /* 0x004fd60000000004 */
[----:B------:R-:W-:Y:S05]  /*f350*/  @P2 BRA `(.L_x_42) ;  /* 0x0000000000042947 */ /* 0x000fea0003800000 */
[----:B------:R2:W5:Y:S02]  /*f360*/  LDG.E.U8 R4, desc[UR20][R30.64+0x1] ;  /* 0x000001141e047981 */ /* 0x000564000c1e1100 */
.L_x_42:
[----:B------:R-:W-:Y:S05]  /*f370*/  BSYNC B1 ;  /* 0x0000000000017941 */ /* 0x000fea0003800000 */
.L_x_41:
        /* <DEDUP_REMOVED lines=8> */
[----:B------:R-:W-:-:S05]  /*f400*/  IADD3 R4, P2, R33, 0x8, RZ ;  /* 0x0000000821047810 */ /* 0x000fca0007f5e0ff */
[----:B----4-:R-:W-:-:S04]  /*f410*/  IMAD.X R5, RZ, RZ, R37, P2 ;  /* 0x000000ffff057224 */ /* 0x010fc800010e0625 */
[----:B------:R-:W-:-:S04]  /*f420*/  IMAD R5, R5, UR6, RZ ;  /* 0x0000000605057c24 */ /* 0x000fc8000f8e02ff */
[C---:B------:R-:W-:Y:S02]  /*f430*/  IMAD R38, R4.reuse, UR7, R5 ;  /* 0x0000000704267c24 */ /* 0x040fe4000f8e0205 */
[----:B------:R-:W-:-:S03]  /*f440*/  IMAD.WIDE.U32 R4, R4, UR6, R34 ;  /* 0x0000000604047c25 */ /* 0x000fc6000f8e0022 */
[----:B------:R-:W-:-:S04]  /*f450*/  IADD3 R4, P2, R4, UR10, RZ ;  /* 0x0000000a04047c10 */ /* 0x000fc8000ff5e0ff */
[--C-:B------:R-:W-:Y:S02]  /*f460*/  IADD3.X R5, R5, UR11, R38.reuse, P2, !PT ;  /* 0x0000000b05057c10 */ /* 0x100fe400097fe426 */
[----:B------:R-:W-:Y:S02]  /*f470*/  ISETP.GE.AND P2, PT, R32, 0x9, PT ;  /* 0x000000092000780c */ /* 0x000fe40003f46270 */
[----:B------:R-:W-:Y:S02]  /*f480*/  PRMT R38, RZ, 0x7610, R38 ;  /* 0x00007610ff267816 */ /* 0x000fe40000000026 */
[----:B------:R-:W-:-:S13]  /*f490*/  ISETP.LT.OR P3, PT, R0, 0x1, !P2 ;  /* 0x000000010000780c */ /* 0x000fda0005761670 */
[----:B------:R-:W-:Y:S05]  /*f4a0*/  @P3 BRA `(.L_x_44) ;  /* 0x0000000000043947 */ /* 0x000fea0003800000 */
[----:B------:R4:W5:Y:S02]  /*f4b0*/  LDG.E.U8 R38, desc[UR20][R4.64] ;  /* 0x0000001404267981 */ /* 0x000964000c1e1100 */
.L_x_44:
[----:B------:R-:W-:Y:S05]  /*f4c0*/  BSYNC B1 ;  /* 0x0000000000017941 */ /* 0x000fea0003800000 */
.L_x_43:
        /* <DEDUP_REMOVED lines=9> */
[----:B0-----:R-:W-:-:S11]  /*f560*/  PRMT R6, RZ, 0x7610, R6 ;  /* 0x00007610ff067816 */ /* 0x001fd60000000006 */
[----:B------:R-:W-:Y:S05]  /*f570*/  @P3 BRA `(.L_x_46) ;  /* 0x0000000000043947 */ /* 0x000fea0003800000 */
[----:B------:R0:W5:Y:S02]  /*f580*/  LDG.E.U8 R6, desc[UR20][R4.64+0x1] ;  /* 0x0000011404067981 */ /* 0x000164000c1e1100 */
.L_x_46:
[----:B------:R-:W-:Y:S05]  /*f590*/  BSYNC B1 ;  /* 0x0000000000017941 */ /* 0x000fea0003800000 */
.L_x_45:
[----:B-----5:R-:W-:Y:S01]  /*f5a0*/  LOP3.LUT R6, R6, 0xff, RZ, 0xc0, !PT ;  /* 0x000000ff06067812 */ /* 0x020fe200078ec0ff */
[----:B------:R-:W-:Y:S01]  /*f5b0*/  BSSY B1, `(.L_x_47) ;  /* 0x000000b000017945 */ /* 0x000fe20003800000 */
[----:B------:R-:W-:Y:S02]  /*f5c0*/  ISETP.LT.OR P5, PT, R0, 0x9, !P1 ;  /* 0x000000090000780c */ /* 0x000fe40004fa1670 */
[----:B------:R-:W-:-:S05]  /*f5d0*/  F2FP.F16.E5M2.UNPACK_B R6, R6 ;  /* 0x00000006ff06723e */ /* 0x000fca00020004ff */
[----:B------:R-:W-:-:S05]  /*f5e0*/  HADD2.F32 R6, -RZ, R6.H0_H0 ;  /* 0x20000006ff067230 */ /* 0x000fca0000004100 */
[----:B------:R-:W-:-:S04]  /*f5f0*/  FMUL R6, R6, UR23 ;  /* 0x0000001706067c20 */ /* 0x000fc80008400000 */
[--C-:B------:R-:W-:Y:S01]  /*f600*/  FFMA R7, R7, UR22, R6.reuse ;  /* 0x0000001607077c23 */ /* 0x100fe20008000006 */
[----:B------:R-:W-:-:S04]  /*f610*/  PRMT R6, RZ, 0x7610, R6 ;  /* 0x00007610ff067816 */ /* 0x000fc80000000006 */
[----:B------:R-:W-:-:S05]  /*f620*/  F2FP.SATFINITE.E5M2.F32.PACK_AB_MERGE_C R7, RZ, R7, RZ ;  /* 0x00000007ff07723e */ /* 0x000fca00048060ff */
[----:B------:R0:W-:Y:S01]  /*f630*/  @!P3 STG.E.U8 desc[UR20][R24.64+0x1], R7 ;  /* 0x000001071800b986 */ /* 0x0001e2000c101114 */
[----:B------:R-:W-:Y:S05]  /*f640*/  @P5 BRA `(.L_x_48) ;  /* 0x0000000000045947 */ /* 0x000fea0003800000 */
[----:B------:R0:W5:Y:S02]  /*f650*/  LDG.E.U8 R6, desc[UR20][R30.64+0x8] ;  /* 0x000008141e067981 */ /* 0x000164000c1e1100 */
.L_x_48:
[----:B------:R-:W-:Y:S05]  /*f660*/  BSYNC B1 ;  /* 0x0000000000017941 */ /* 0x000fea0003800000 */
.L_x_47:
        /* <DEDUP_REMOVED lines=12> */
.L_x_50:
[----:B------:R-:W-:Y:S05]  /*f730*/  BSYNC B1 ;  /* 0x0000000000017941 */ /* 0x000fea0003800000 */
.L_x_49:
        /* <DEDUP_REMOVED lines=12> */
.L_x_52:
[----:B------:R-:W-:Y:S05]  /*f800*/  BSYNC B1 ;  /* 0x0000000000017941 */ /* 0x000fea0003800000 */
.L_x_51:
        /* <DEDUP_REMOVED lines=12> */
.L_x_54:
[----:B------:R-:W-:Y:S05]  /*f8d0*/  BSYNC B1 ;  /* 0x0000000000017941 */ /* 0x000fea0003800000 */
.L_x_53:
        /* <DEDUP_REMOVED lines=12> */
.L_x_56:
[----:B------:R-:W-:Y:S05]  /*f9a0*/  BSYNC B1 ;  /* 0x0000000000017941 */ /* 0x000fea0003800000 */
.L_x_55:
        /* <DEDUP_REMOVED lines=12> */
.L_x_58:
[----:B------:R-:W-:Y:S05]  /*fa70*/  BSYNC B1 ;  /* 0x0000000000017941 */ /* 0x000fea0003800000 */
.L_x_57:
        /* <DEDUP_REMOVED lines=12> */
.L_x_60:
[----:B------:R-:W-:Y:S05]  /*fb40*/  BSYNC B1 ;  /* 0x0000000000017941 */ /* 0x000fea0003800000 */
.L_x_59:
        /* <DEDUP_REMOVED lines=12> */
.L_x_62:
[----:B------:R-:W-:Y:S05]  /*fc10*/  BSYNC B1 ;  /* 0x0000000000017941 */ /* 0x000fea0003800000 */
.L_x_61:
        /* <DEDUP_REMOVED lines=12> */
.L_x_64:
[----:B------:R-:W-:Y:S05]  /*fce0*/  BSYNC B1 ;  /* 0x0000000000017941 */ /* 0x000fea0003800000 */
.L_x_63:
        /* <DEDUP_REMOVED lines=12> */
.L_x_66:
[----:B------:R-:W-:Y:S05]  /*fdb0*/  BSYNC B1 ;  /* 0x0000000000017941 */ /* 0x000fea0003800000 */
.L_x_65:
        /* <DEDUP_REMOVED lines=12> */
.L_x_68:
[----:B------:R-:W-:Y:S05]  /*fe80*/  BSYNC B1 ;  /* 0x0000000000017941 */ /* 0x000fea0003800000 */
.L_x_67:
        /* <DEDUP_REMOVED lines=12> */
.L_x_70:
[----:B------:R-:W-:Y:S05]  /*ff50*/  BSYNC B1 ;  /* 0x0000000000017941 */ /* 0x000fea0003800000 */
.L_x_69:
        /* <DEDUP_REMOVED lines=12> */
.L_x_72:
[----:B------:R-:W-:Y:S05]  /*10020*/  BSYNC B1 ;  /* 0x0000000000017941 */ /* 0x000fea0003800000 */
.L_x_71:
        /* <DEDUP_REMOVED lines=12> */
.L_x_74:
[----:B------:R-:W-:Y:S05]  /*100f0*/  BSYNC B1 ;  /* 0x0000000000017941 */ /* 0x000fea0003800000 */
.L_x_73:
        /* <DEDUP_REMOVED lines=12> */
.L_x_76:
[----:B------:R-:W-:Y:S05]  /*101c0*/  BSYNC B1 ;  /* 0x0000000000017941 */ /* 0x000fea0003800000 */
.L_x_75:
        /* <DEDUP_REMOVED lines=12> */
.L_x_78:
[----:B------:R-:W-:Y:S05]  /*10290*/  BSYNC B1 ;  /* 0x0000000000017941 */ /* 0x000fea0003800000 */
.L_x_77:
        /* <DEDUP_REMOVED lines=12> */
.L_x_80:
[----:B------:R-:W-:Y:S05]  /*10360*/  BSYNC B1 ;  /* 0x0000000000017941 */ /* 0x000fea0003800000 */
.L_x_79:
        /* <DEDUP_REMOVED lines=12> */
.L_x_82:
[----:B------:R-:W-:Y:S05]  /*10430*/  BSYNC B1 ;  /* 0x0000000000017941 */ /* 0x000fea0003800000 */
.L_x_81:
        /* <DEDUP_REMOVED lines=12> */
.L_x_84:
[----:B------:R-:W-:Y:S05]  /*10500*/  BSYNC B1 ;  /* 0x0000000000017941 */ /* 0x000fea0003800000 */
.L_x_83:
        /* <DEDUP_REMOVED lines=12> */
.L_x_86:
[----:B------:R-:W-:Y:S05]  /*105d0*/  BSYNC B1 ;  /* 0x0000000000017941 */ /* 0x000fea0003800000 */
.L_x_85:
        /* <DEDUP_REMOVED lines=12> */
.L_x_88:
[----:B------:R-:W-:Y:S05]  /*106a0*/  BSYNC B1 ;  /* 0x0000000000017941 */ /* 0x000fea0003800000 */
.L_x_87:
        /* <DEDUP_REMOVED lines=12> */
.L_x_90:
[----:B------:R-:W-:Y:S05]  /*10770*/  BSYNC B1 ;  /* 0x0000000000017941 */ /* 0x000fea0003800000 */
.L_x_89:
        /* <DEDUP_REMOVED lines=12> */
.L_x_92:
[----:B------:R-:W-:Y:S05]  /*10840*/  BSYNC B1 ;  /* 0x0000000000017941 */ /* 0x000fea0003800000 */
.L_x_91:
        /* <DEDUP_REMOVED lines=12> */
.L_x_94:
[----:B------:R-:W-:Y:S05]  /*10910*/  BSYNC B1 ;  /* 0x0000000000017941 */ /* 0x000fea0003800000 */
.L_x_93:
        /* <DEDUP_REMOVED lines=12> */
.L_x_96:
[----:B------:R-:W-:Y:S05]  /*109e0*/  BSYNC B1 ;  /* 0x0000000000017941 */ /* 0x000fea0003800000 */
.L_x_95:
        /* <DEDUP_REMOVED lines=12> */
.L_x_98:
[----:B------:R-:W-:Y:S05]  /*10ab0*/  BSYNC B1 ;  /* 0x0000000000017941 */ /* 0x000fea0003800000 */
.L_x_97:
        /* <DEDUP_REMOVED lines=12> */
.L_x_100:
[----:B------:R-:W-:Y:S05]  /*10b80*/  BSYNC B1 ;  /* 0x0000000000017941 */ /* 0x000fea0003800000 */
.L_x_99:
        /* <DEDUP_REMOVED lines=12> */
.L_x_102:
[----:B------:R-:W-:Y:S05]  /*10c50*/  BSYNC B1 ;  /* 0x0000000000017941 */ /* 0x000fea0003800000 */
.L_x_101:
        /* <DEDUP_REMOVED lines=12> */
.L_x_104:
[----:B------:R-:W-:Y:S05]  /*10d20*/  BSYNC B1 ;  /* 0x0000000000017941 */ /* 0x000fea0003800000 */
.L_x_103:
        /* <DEDUP_REMOVED lines=12> */
.L_x_106:
[----:B------:R-:W-:Y:S05]  /*10df0*/  BSYNC B1 ;  /* 0x0000000000017941 */ /* 0x000fea0003800000 */
.L_x_105:
        /* <DEDUP_REMOVED lines=12> */
.L_x_108:
[----:B------:R-:W-:Y:S05]  /*10ec0*/  BSYNC B1 ;  /* 0x0000000000017941 */ /* 0x000fea0003800000 */
.L_x_107:
        /* <DEDUP_REMOVED lines=12> */
.L_x_110:
[----:B------:R-:W-:Y:S05]  /*10f90*/  BSYNC B1 ;  /* 0x0000000000017941 */ /* 0x000fea0003800000 */
.L_x_109:
        /* <DEDUP_REMOVED lines=12> */
.L_x_112:
[----:B------:R-:W-:Y:S05]  /*11060*/  BSYNC B1 ;  /* 0x0000000000017941 */ /* 0x000fea0003800000 */
.L_x_111:
        /* <DEDUP_REMOVED lines=12> */
.L_x_114:
[----:B------:R-:W-:Y:S05]  /*11130*/  BSYNC B1 ;  /* 0x0000000000017941 */ /* 0x000fea0003800000 */
.L_x_113:
        /* <DEDUP_REMOVED lines=12> */
.L_x_116:
[----:B------:R-:W-:Y:S05]  /*11200*/  BSYNC B1 ;  /* 0x0000000000017941 */ /* 0x000fea0003800000 */
.L_x_115:
        /* <DEDUP_REMOVED lines=12> */
.L_x_118:
[----:B------:R-:W-:Y:S05]  /*112d0*/  BSYNC B1 ;  /* 0x0000000000017941 */ /* 0x000fea0003800000 */
.L_x_117:
        /* <DEDUP_REMOVED lines=12> */
.L_x_120:
[----:B------:R-:W-:Y:S05]  /*113a0*/  BSYNC B1 ;  /* 0x0000000000017941 */ /* 0x000fea0003800000 */
.L_x_119:
        /* <DEDUP_REMOVED lines=12> */
.L_x_122:
[----:B------:R-:W-:Y:S05]  /*11470*/  BSYNC B1 ;  /* 0x0000000000017941 */ /* 0x000fea0003800000 */
.L_x_121:
[----:B-----5:R-:W-:Y:S01]  /*11480*/  LOP3.LUT R6, R6, 0xff, RZ, 0xc0, !PT ;  /* 0x000000ff06067812 */ /* 0x020fe200078ec0ff */
[----:B------:R-:W-:Y:S01]  /*11490*/  BSSY B1, `(.L_x_123) ;  /* 0x000000b000017945 */ /* 0x000fe20003800000 */
[----:B------:R-:W-:Y:S02]  /*114a0*/  ISETP.LT.OR P5, PT, R0, 0x51, !P2 ;  /* 0x000000510000780c */ /* 0x000fe400057a1670 */
[----:B------:R-:W-:-:S05]  /*114b0*/  F2FP.F16.E5M2.UNPACK_B R6, R6 ;  /* 0x00000006ff06723e */ /* 0x000fca00020004ff */
[----:B------:R-:W-:-:S05]  /*114c0*/  HADD2.F32 R6, -RZ, R6.H0_H0 ;  /* 0x20000006ff067230 */ /* 0x000fca0000004100 */
[----:B------:R-:W-:-:S04]  /*114d0*/  FMUL R6, R6, UR23 ;  /* 0x0000001706067c20 */ /* 0x000fc80008400000 */
[----:B------:R-:W-:-:S05]  /*114e0*/  FFMA R6, R173, UR22, R6 ;  /* 0x00000016ad067c23 */ /* 0x000fca0008000006 */
[----:B0-----:R-:W-:Y:S02]  /*114f0*/  F2FP.SATFINITE.E5M2.F32.PACK_AB_MERGE_C R7, RZ, R6, RZ ;  /* 0x00000006ff07723e */ /* 0x001fe400048060ff */
[----:B------:R-:W-:-:S03]  /*11500*/  PRMT R6, RZ, 0x7610, R6 ;  /* 0x00007610ff067816 */ /* 0x000fc60000000006 */
[----:B------:R0:W-:Y:S01]  /*11510*/  @!P3 STG.E.U8 desc[UR20][R2.64+0x51], R7 ;  /* 0x000051070200b986 */ /* 0x0001e2000c101114 */
[----:B------:R-:W-:Y:S05]  /*11520*/  @P5 BRA `(.L_x_124) ;  /* 0x0000000000045947 */ /* 0x000fea0003800000 */
[----:B------:R0:W5:Y:S02]  /*11530*/  LDG.E.U8 R6, desc[UR20][R4.64+0x50] ;  /* 0x0000501404067981 */ /* 0x000164000c1e1100 */
.L_x_124:
[----:B------:R-:W-:Y:S05]  /*11540*/  BSYNC B1 ;  /* 0x0000000000017941 */ /* 0x000fea0003800000 */
.L_x_123:
        /* <DEDUP_REMOVED lines=12> */
.L_x_126:
[----:B------:R-:W-:Y:S05]  /*11610*/  BSYNC B1 ;  /* 0x0000000000017941 */ /* 0x000fea0003800000 */
.L_x_125:
        /* <DEDUP_REMOVED lines=12> */
.L_x_128:
[----:B------:R-:W-:Y:S05]  /*116e0*/  BSYNC B1 ;  /* 0x0000000000017941 */ /* 0x000fea0003800000 */
.L_x_127:
[----:B-----5:R-:W-:Y:S01]  /*116f0*/  LOP3.LUT R6, R6, 0xff, RZ, 0xc0, !PT ;  /* 0x000000ff06067812 */ /* 0x020fe200078ec0ff */
[----:B------:R-:W-:Y:S01]  /*11700*/  BSSY B1, `(.L_x_129) ;  /* 0x000000b000017945 */ /* 0x000fe20003800000 */
[----:B------:R-:W-:Y:S02]  /*11710*/  ISETP.LT.OR P3, PT, R0, 0x5a, !P1 ;  /* 0x0000005a0000780c */ /* 0x000fe40004f61670 */
[----:B------:R-:W-:-:S05]  /*11720*/  F2FP.F16.E5M2.UNPACK_B R6, R6 ;  /* 0x00000006ff06723e */ /* 0x000fca00020004ff */
[----:B------:R-:W-:-:S05]  /*11730*/  HADD2.F32 R6, -RZ, R6.H0_H0 ;  /* 0x20000006ff067230 */ /* 0x000fca0000004100 */
[----:B0-----:R-:W-:Y:S01]  /*11740*/  FMUL R7, R6, UR23 ;  /* 0x0000001706077c20 */ /* 0x001fe20008400000 */
[----:B------:R-:W-:-:S03]  /*11750*/  PRMT R6, RZ, 0x7610, R6 ;  /* 0x00007610ff067816 */ /* 0x000fc60000000006 */
[----:B------:R-:W-:-:S05]  /*11760*/  FFMA R7, R176, UR22, R7 ;  /* 0x00000016b0077c23 */ /* 0x000fca0008000007 */
[----:B------:R-:W-:-:S05]  /*11770*/  F2FP.SATFINITE.E5M2.F32.PACK_AB_MERGE_C R7, RZ, R7, RZ ;  /* 0x00000007ff07723e */ /* 0x000fca00048060ff */
[----:B------:R0:W-:Y:S01]  /*11780*/  @!P5 STG.E.U8 desc[UR20][R2.64+0x58], R7 ;  /* 0x000058070200d986 */ /* 0x0001e2000c101114 */
[----:B------:R-:W-:Y:S05]  /*11790*/  @P3 BRA `(.L_x_130) ;  /* 0x0000000000043947 */ /* 0x000fea0003800000 */
[----:B------:R0:W5:Y:S02]  /*117a0*/  LDG.E.U8 R6, desc[UR20][R30.64+0x59] ;  /* 0x000059141e067981 */ /* 0x000164000c1e1100 */
.L_x_130:
[----:B------:R-:W-:Y:S05]  /*117b0*/  BSYNC B1 ;  /* 0x0000000000017941 */ /* 0x000fea0003800000 */
.L_x_129:
        /* <DEDUP_REMOVED lines=12> */
.L_x_132:
[----:B------:R-:W-:Y:S05]  /*11880*/  BSYNC B1 ;  /* 0x0000000000017941 */ /* 0x000fea0003800000 */
.L_x_131:
        /* <DEDUP_REMOVED lines=12> */
.L_x_134:
[----:B------:R-:W-:Y:S05]  /*11950*/  BSYNC B1 ;  /* 0x0000000000017941 */ /* 0x000fea0003800000 */
.L_x_133:
        /* <DEDUP_REMOVED lines=12> */
.L_x_136:
[----:B------:R-:W-:Y:S05]  /*11a20*/  BSYNC B1 ;  /* 0x0000000000017941 */ /* 0x000fea0003800000 */
.L_x_135:
        /* <DEDUP_REMOVED lines=12> */
.L_x_138:
[----:B------:R-:W-:Y:S05]  /*11af0*/  BSYNC B1 ;  /* 0x0000000000017941 */ /* 0x000fea0003800000 */
.L_x_137:
        /* <DEDUP_REMOVED lines=12> */
.L_x_140:
[----:B------:R-:W-:Y:S05]  /*11bc0*/  BSYNC B1 ;  /* 0x0000000000017941 */ /* 0x000fea0003800000 */
.L_x_139:
        /* <DEDUP_REMOVED lines=12> */
.L_x_142:
[----:B------:R-:W-:Y:S05]  /*11c90*/  BSYNC B1 ;  /* 0x0000000000017941 */ /* 0x000fea0003800000 */
.L_x_141:
        /* <DEDUP_REMOVED lines=12> */
.L_x_144:
[----:B------:R-:W-:Y:S05]  /*11d60*/  BSYNC B1 ;  /* 0x0000000000017941 */ /* 0x000fea0003800000 */
.L_x_143:
        /* <DEDUP_REMOVED lines=12> */
.L_x_146:
[----:B------:R-:W-:Y:S05]  /*11e30*/  BSYNC B1 ;  /* 0x0000000000017941 */ /* 0x000fea0003800000 */
.L_x_145:
        /* <DEDUP_REMOVED lines=12> */
.L_x_148:
[----:B------:R-:W-:Y:S05]  /*11f00*/  BSYNC B1 ;  /* 0x0000000000017941 */ /* 0x000fea0003800000 */
.L_x_147:
        /* <DEDUP_REMOVED lines=12> */
.L_x_150:
[----:B------:R-:W-:Y:S05]  /*11fd0*/  BSYNC B1 ;  /* 0x0000000000017941 */ /* 0x000fea0003800000 */
.L_x_149:
        /* <DEDUP_REMOVED lines=12> */
.L_x_152:
[----:B------:R-:W-:Y:S05]  /*120a0*/  BSYNC B1 ;  /* 0x0000000000017941 */ /* 0x000fea0003800000 */
.L_x_151:
        /* <DEDUP_REMOVED lines=12> */
.L_x_154:
[----:B------:R-:W-:Y:S05]  /*12170*/  BSYNC B1 ;  /* 0x0000000000017941 */ /* 0x000fea0003800000 */
.L_x_153:
        /* <DEDUP_REMOVED lines=12> */
.L_x_156:
[----:B------:R-:W-:Y:S05]  /*12240*/  BSYNC B1 ;  /* 0x0000000000017941 */ /* 0x000fea0003800000 */
.L_x_155:
        /* <DEDUP_REMOVED lines=12> */
.L_x_158:
[----:B------:R-:W-:Y:S05]  /*12310*/  BSYNC B1 ;  /* 0x0000000000017941 */ /* 0x000fea0003800000 */
.L_x_157:
        /* <DEDUP_REMOVED lines=12> */
.L_x_160:
[----:B------:R-:W-:Y:S05]  /*123e0*/  BSYNC B1 ;  /* 0x0000000000017941 */ /* 0x000fea0003800000 */
.L_x_159:
        /* <DEDUP_REMOVED lines=12> */
.L_x_162:
[----:B------:R-:W-:Y:S05]  /*124b0*/  BSYNC B1 ;  /* 0x0000000000017941 */ /* 0x000fea0003800000 */
.L_x_161:
        /* <DEDUP_REMOVED lines=12> */
.L_x_164:
[----:B------:R-:W-:Y:S05]  /*12580*/  BSYNC B1 ;  /* 0x0000000000017941 */ /* 0x000fea0003800000 */
.L_x_163:
        /* <DEDUP_REMOVED lines=12> */
.L_x_166:
[----:B------:R-:W-:Y:S05]  /*12650*/  BSYNC B1 ;  /* 0x0000000000017941 */ /* 0x000fea0003800000 */
.L_x_165:
        /* <DEDUP_REMOVED lines=12> */
.L_x_168:
[----:B------:R-:W-:Y:S05]  /*12720*/  BSYNC B1 ;  /* 0x0000000000017941 */ /* 0x000fea0003800000 */
.L_x_167:
        /* <DEDUP_REMOVED lines=12> */
.L_x_170:
[----:B------:R-:W-:Y:S05]  /*127f0*/  BSYNC B1 ;  /* 0x0000000000017941 */ /* 0x000fea0003800000 */
.L_x_169:
        /* <DEDUP_REMOVED lines=12> */
.L_x_172:
[----:B------:R-:W-:Y:S05]  /*128c0*/  BSYNC B1 ;  /* 0x0000000000017941 */ /* 0x000fea0003800000 */
.L_x_171:
        /* <DEDUP_REMOVED lines=12> */
.L_x_174:
[----:B------:R-:W-:Y:S05]  /*12990*/  BSYNC B1 ;  /* 0x0000000000017941 */ /* 0x000fea0003800000 */
.L_x_173:
        /* <DEDUP_REMOVED lines=12> */
.L_x_176:
[----:B------:R-:W-:Y:S05]  /*12a60*/  BSYNC B1 ;  /* 0x0000000000017941 */ /* 0x000fea0003800000 */
.L_x_175:
        /* <DEDUP_REMOVED lines=12> */
.L_x_178:
[----:B------:R-:W-:Y:S05]  /*12b30*/  BSYNC B1 ;  /* 0x0000000000017941 */ /* 0x000fea0003800000 */
.L_x_177:
        /* <DEDUP_REMOVED lines=12> */
.L_x_180:
[----:B------:R-:W-:Y:S05]  /*12c00*/  BSYNC B1 ;  /* 0x0000000000017941 */ /* 0x000fea0003800000 */
.L_x_179:
        /* <DEDUP_REMOVED lines=12> */
.L_x_182:
[----:B------:R-:W-:Y:S05]  /*12cd0*/  BSYNC B1 ;  /* 0x0000000000017941 */ /* 0x000fea0003800000 */
.L_x_181:
        /* <DEDUP_REMOVED lines=12> */
.L_x_184:
[----:B------:R-:W-:Y:S05]  /*12da0*/  BSYNC B1 ;  /* 0x0000000000017941 */ /* 0x000fea0003800000 */
.L_x_183:
        /* <DEDUP_REMOVED lines=12> */
.L_x_186:
[----:B------:R-:W-:Y:S05]  /*12e70*/  BSYNC B1 ;  /* 0x0000000000017941 */ /* 0x000fea0003800000 */
.L_x_185:
        /* <DEDUP_REMOVED lines=12> */
.L_x_188:
[----:B------:R-:W-:Y:S05]  /*12f40*/  BSYNC B1 ;  /* 0x0000000000017941 */ /* 0x000fea0003800000 */
.L_x_187:
        /* <DEDUP_REMOVED lines=12> */
.L_x_190:
[----:B------:R-:W-:Y:S05]  /*13010*/  BSYNC B1 ;  /* 0x0000000000017941 */ /* 0x000fea0003800000 */
.L_x_189:
        /* <DEDUP_REMOVED lines=12> */
.L_x_192:
[----:B------:R-:W-:Y:S05]  /*130e0*/  BSYNC B1 ;  /* 0x0000000000017941 */ /* 0x000fea0003800000 */
.L_x_191:
        /* <DEDUP_REMOVED lines=12> */
.L_x_194:
[----:B------:R-:W-:Y:S05]  /*131b0*/  BSYNC B1 ;  /* 0x0000000000017941 */ /* 0x000fea0003800000 */
.L_x_193:
        /* <DEDUP_REMOVED lines=12> */
.L_x_196:
[----:B------:R-:W-:Y:S05]  /*13280*/  BSYNC B1 ;  /* 0x0000000000017941 */ /* 0x000fea0003800000 */
.L_x_195:
        /* <DEDUP_REMOVED lines=12> */
.L_x_198:
[----:B------:R-:W-:Y:S05]  /*13350*/  BSYNC B1 ;  /* 0x0000000000017941 */ /* 0x000fea0003800000 */
.L_x_197:
        /* <DEDUP_REMOVED lines=12> */
.L_x_200:
[----:B------:R-:W-:Y:S05]  /*13420*/  BSYNC B1 ;  /* 0x0000000000017941 */ /* 0x000fea0003800000 */
.L_x_199:
        /* <DEDUP_REMOVED lines=12> */
.L_x_202:
[----:B------:R-:W-:Y:S05]  /*134f0*/  BSYNC B1 ;  /* 0x0000000000017941 */ /* 0x000fea0003800000 */
.L_x_201:
        /* <DEDUP_REMOVED lines=12> */
.L_x_204:
[----:B------:R-:W-:Y:S05]  /*135c0*/  BSYNC B1 ;  /* 0x0000000000017941 */ /* 0x000fea0003800000 */
.L_x_203:
        /* <DEDUP_REMOVED lines=12> */
.L_x_206:
[----:B------:R-:W-:Y:S05]  /*13690*/  BSYNC B1 ;  /* 0x0000000000017941 */ /* 0x000fea0003800000 */
.L_x_205:
        /* <DEDUP_REMOVED lines=12> */
.L_x_208:
[----:B------:R-:W-:Y:S05]  /*13760*/  BSYNC B1 ;  /* 0x0000000000017941 */ /* 0x000fea0003800000 */
.L_x_207:
        /* <DEDUP_REMOVED lines=12> */
.L_x_210:
[----:B------:R-:W-:Y:S05]  /*13830*/  BSYNC B1 ;  /* 0x0000000000017941 */ /* 0x000fea0003800000 */
.L_x_209:
        /* <DEDUP_REMOVED lines=12> */
.L_x_212:
[----:B------:R-:W-:Y:S05]  /*13900*/  BSYNC B1 ;  /* 0x0000000000017941 */ /* 0x000fea0003800000 */
.L_x_211:
        /* <DEDUP_REMOVED lines=12> */
.L_x_214:
[----:B------:R-:W-:Y:S05]  /*139d0*/  BSYNC B1 ;  /* 0x0000000000017941 */ /* 0x000fea0003800000 */
.L_x_213:
        /* <DEDUP_REMOVED lines=12> */
.L_x_216:
[----:B------:R-:W-:Y:S05]  /*13aa0*/  BSYNC B1 ;  /* 0x0000000000017941 */ /* 0x000fea0003800000 */
.L_x_215:
        /* <DEDUP_REMOVED lines=12> */
.L_x_218:
[----:B------:R-:W-:Y:S05]  /*13b70*/  BSYNC B1 ;  /* 0x0000000000017941 */ /* 0x000fea0003800000 */
.L_x_217:
        /* <DEDUP_REMOVED lines=12> */
.L_x_220:
[----:B------:R-:W-:Y:S05]  /*13c40*/  BSYNC B1 ;  /* 0x0000000000017941 */ /* 0x000fea0003800000 */
.L_x_219:
        /* <DEDUP_REMOVED lines=12> */
.L_x_222:
[----:B------:R-:W-:Y:S05]  /*13d10*/  BSYNC B1 ;  /* 0x0000000000017941 */ /* 0x000fea0003800000 */
.L_x_221:
        /* <DEDUP_REMOVED lines=12> */
.L_x_224:
[----:B------:R-:W-:Y:S05]  /*13de0*/  BSYNC B1 ;  /* 0x0000000000017941 */ /* 0x000fea0003800000 */
.L_x_223:
        /* <DEDUP_REMOVED lines=12> */
.L_x_226:
[----:B------:R-:W-:Y:S05]  /*13eb0*/  BSYNC B1 ;  /* 0x0000000000017941 */ /* 0x000fea0003800000 */
.L_x_225:
        /* <DEDUP_REMOVED lines=12> */
.L_x_228:
[----:B------:R-:W-:Y:S05]  /*13f80*/  BSYNC B1 ;  /* 0x0000000000017941 */ /* 0x000fea0003800000 */
.L_x_227:
        /* <DEDUP_REMOVED lines=12> */
.L_x_230:
[----:B------:R-:W-:Y:S05]  /*14050*/  BSYNC B1 ;  /* 0x0000000000017941 */ /* 0x000fea0003800000 */
.L_x_229:
        /* <DEDUP_REMOVED lines=12> */
.L_x_232:
[----:B------:R-:W-:Y:S05]  /*14120*/  BSYNC B1 ;  /* 0x0000000000017941 */ /* 0x000fea0003800000 */
.L_x_231:
        /* <DEDUP_REMOVED lines=12> */
.L_x_234:
[----:B------:R-:W-:Y:S05]  /*141f0*/  BSYNC B1 ;  /* 0x0000000000017941 */ /* 0x000fea0003800000 */
.L_x_233:
        /* <DEDUP_REMOVED lines=12> */
.L_x_236:
[----:B------:R-:W-:Y:S05]  /*142c0*/  BSYNC B1 ;  /* 0x0000000000017941 */ /* 0x000fea0003800000 */
.L_x_235:
        /* <DEDUP_REMOVED lines=12> */
.L_x_238:
[----:B------:R-:W-:Y:S05]  /*14390*/  BSYNC B1 ;  /* 0x0000000000017941 */ /* 0x000fea0003800000 */
.L_x_237:
        /* <DEDUP_REMOVED lines=12> */
.L_x_240:
[----:B------:R-:W-:Y:S05]  /*14460*/  BSYNC B1 ;  /* 0x0000000000017941 */ /* 0x000fea0003800000 */
.L_x_239:
        /* <DEDUP_REMOVED lines=12> */
.L_x_242:
[----:B------:R-:W-:Y:S05]  /*14530*/  BSYNC B1 ;  /* 0x0000000000017941 */ /* 0x000fea0003800000 */
.L_x_241:
        /* <DEDUP_REMOVED lines=12> */
.L_x_244:
[----:B------:R-:W-:Y:S05]  /*14600*/  BSYNC B1 ;  /* 0x0000000000017941 */ /* 0x000fea0003800000 */
.L_x_243:
        /* <DEDUP_REMOVED lines=12> */
.L_x_246:
[----:B------:R-:W-:Y:S05]  /*146d0*/  BSYNC B1 ;  /* 0x0000000000017941 */ /* 0x000fea0003800000 */
.L_x_245:
        /* <DEDUP_REMOVED lines=12> */
.L_x_248:
[----:B------:R-:W-:Y:S05]  /*147a0*/  BSYNC B1 ;  /* 0x0000000000017941 */ /* 0x000fea0003800000 */
.L_x_247:
        /* <DEDUP_REMOVED lines=12> */
.L_x_250:
[----:B------:R-:W-:Y:S05]  /*14870*/  BSYNC B1 ;  /* 0x0000000000017941 */ /* 0x000fea0003800000 */
.L_x_249:
        /* <DEDUP_REMOVED lines=12> */
.L_x_252:
[----:B------:R-:W-:Y:S05]  /*14940*/  BSYNC B1 ;  /* 0x0000000000017941 */ /* 0x000fea0003800000 */
.L_x_251:
[----:B0-----:R-:W2:Y:S01]  /*14950*/  LDL.LU R7, [R1+0x200] ;  /* 0x0002000001077983 */ /* 0x001ea20000300800 */
[----:B-----5:R-:W-:Y:S01]  /*14960*/  LOP3.LUT R6, R6, 0xff, RZ, 0xc0, !PT ;  /* 0x000000ff06067812 */ /* 0x020fe200078ec0ff */
[----:B------:R-:W-:Y:S01]  /*14970*/  BSSY B1, `(.L_x_253) ;  /* 0x000000b000017945 */ /* 0x000fe20003800000 */
[----:B------:R-:W-:Y:S02]  /*14980*/  ISETP.LT.OR P3, PT, R0, 0xd2, !P2 ;  /* 0x000000d20000780c */ /* 0x000fe40005761670 */
[----:B------:R-:W-:-:S05]  /*14990*/  F2FP.F16.E5M2.UNPACK_B R6, R6 ;  /* 0x00000006ff06723e */ /* 0x000fca00020004ff */
[----:B------:R-:W-:-:S05]  /*149a0*/  HADD2.F32 R6, -RZ, R6.H0_H0 ;  /* 0x20000006ff067230 */ /* 0x000fca0000004100 */
[----:B------:R-:W-:-:S04]  /*149b0*/  FMUL R6, R6, UR23 ;  /* 0x0000001706067c20 */ /* 0x000fc80008400000 */
[----:B--2---:R-:W-:-:S05]  /*149c0*/  FFMA R6, R7, UR22, R6 ;  /* 0x0000001607067c23 */ /* 0x004fca0008000006 */
[----:B------:R-:W-:Y:S02]  /*149d0*/  F2FP.SATFINITE.E5M2.F32.PACK_AB_MERGE_C R7, RZ, R6, RZ ;  /* 0x00000006ff07723e */ /* 0x000fe400048060ff */
[----:B------:R-:W-:-:S03]  /*149e0*/  PRMT R6, RZ, 0x7610, R6 ;  /* 0x00007610ff067816 */ /* 0x000fc60000000006 */
[----:B------:R0:W-:Y:S01]  /*149f0*/  @!P5 STG.E.U8 desc[UR20][R24.64+0xd0], R7 ;  /* 0x0000d0071800d986 */ /* 0x0001e2000c101114 */
[----:B------:R-:W-:Y:S05]  /*14a00*/  @P3 BRA `(.L_x_254) ;  /* 0x0000000000043947 */ /* 0x000fea0003800000 */
[----:B------:R2:W5:Y:S02]  /*14a10*/  LDG.E.U8 R6, desc[UR20][R4.64+0xd1] ;  /* 0x0000d11404067981 */ /* 0x000564000c1e1100 */
.L_x_254:
[----:B------:R-:W-:Y:S05]  /*14a20*/  BSYNC B1 ;  /* 0x0000000000017941 */ /* 0x000fea0003800000 */
.L_x_253:
[----:B0-----:R-:W3:Y:S01]  /*14a30*/  LDL.LU R7, [R1+0x204] ;  /* 0x0002040001077983 */ /* 0x001ee20000300800 */
[----:B-----5:R-:W-:Y:S01]  /*14a40*/  LOP3.LUT R6, R6, 0xff, RZ, 0xc0, !PT ;  /* 0x000000ff06067812 */ /* 0x020fe200078ec0ff */
[----:B------:R-:W-:Y:S01]  /*14a50*/  BSSY B1, `(.L_x_255) ;  /* 0x000000b000017945 */ /* 0x000fe20003800000 */
[----:B------:R-:W-:Y:S02]  /*14a60*/  ISETP.LT.OR P5, PT, R0, 0xd9, !P1 ;  /* 0x000000d90000780c */ /* 0x000fe40004fa1670 */
[----:B------:R-:W-:-:S05]  /*14a70*/  F2FP.F16.E5M2.UNPACK_B R6, R6 ;  /* 0x00000006ff06723e */ /* 0x000fca00020004ff */
[----:B------:R-:W-:-:S05]  /*14a80*/  HADD2.F32 R6, -RZ, R6.H0_H0 ;  /* 0x20000006ff067230 */ /* 0x000fca0000004100 */
[----:B------:R-:W-:-:S04]  /*14a90*/  FMUL R6, R6, UR23 ;  /* 0x0000001706067c20 */ /* 0x000fc80008400000 */
[----:B---3--:R-:W-:-:S05]  /*14aa0*/  FFMA R6, R7, UR22, R6 ;  /* 0x0000001607067c23 */ /* 0x008fca0008000006 */
[----:B------:R-:W-:Y:S02]  /*14ab0*/  F2FP.SATFINITE.E5M2.F32.PACK_AB_MERGE_C R7, RZ, R6, RZ ;  /* 0x00000006ff07723e */ /* 0x000fe400048060ff */
[----:B------:R-:W-:-:S03]  /*14ac0*/  PRMT R6, RZ, 0x7610, R6 ;  /* 0x00007610ff067816 */ /* 0x000fc60000000006 */
[----:B------:R0:W-:Y:S01]  /*14ad0*/  @!P3 STG.E.U8 desc[UR20][R24.64+0xd1], R7 ;  /* 0x0000d1071800b986 */ /* 0x0001e2000c101114 */
[----:B------:R-:W-:Y:S05]  /*14ae0*/  @P5 BRA `(.L_x_256) ;  /* 0x0000000000045947 */ /* 0x000fea0003800000 */
[----:B------:R3:W5:Y:S02]  /*14af0*/  LDG.E.U8 R6, desc[UR20][R30.64+0xd8] ;  /* 0x0000d8141e067981 */ /* 0x000764000c1e1100 */
.L_x_256:
[----:B------:R-:W-:Y:S05]  /*14b00*/  BSYNC B1 ;  /* 0x0000000000017941 */ /* 0x000fea0003800000 */
.L_x_255:
        /* <DEDUP_REMOVED lines=13> */
.L_x_258:
[----:B------:R-:W-:Y:S05]  /*14be0*/  BSYNC B1 ;  /* 0x0000000000017941 */ /* 0x000fea0003800000 */
.L_x_257:
        /* <DEDUP_REMOVED lines=13> */
.L_x_260:
[----:B------:R-:W-:Y:S05]  /*14cc0*/  BSYNC B1 ;  /* 0x0000000000017941 */ /* 0x000fea0003800000 */
.L_x_259:
        /* <DEDUP_REMOVED lines=13> */
.L_x_262:
[----:B------:R-:W-:Y:S05]  /*14da0*/  BSYNC B1 ;  /* 0x0000000000017941 */ /* 0x000fea0003800000 */
.L_x_261:
        /* <DEDUP_REMOVED lines=13> */
.L_x_264:
[----:B------:R-:W-:Y:S05]  /*14e80*/  BSYNC B1 ;  /* 0x0000000000017941 */ /* 0x000fea0003800000 */
.L_x_263:
        /* <DEDUP_REMOVED lines=13> */
.L_x_266:
[----:B------:R-:W-:Y:S05]  /*14f60*/  BSYNC B1 ;  /* 0x0000000000017941 */ /* 0x000fea0003800000 */
.L_x_265:
        /* <DEDUP_REMOVED lines=13> */
.L_x_268:
[----:B------:R-:W-:Y:S05]  /*15040*/  BSYNC B1 ;  /* 0x0000000000017941 */ /* 0x000fea0003800000 */
.L_x_267:
        /* <DEDUP_REMOVED lines=13> */
.L_x_270:
[----:B------:R-:W-:Y:S05]  /*15120*/  BSYNC B1 ;  /* 0x0000000000017941 */ /* 0x000fea0003800000 */
.L_x_269:
        /* <DEDUP_REMOVED lines=13> */
.L_x_272:
[----:B------:R-:W-:Y:S05]  /*15200*/  BSYNC B1 ;  /* 0x0000000000017941 */ /* 0x000fea0003800000 */
.L_x_271:
        /* <DEDUP_REMOVED lines=13> */
.L_x_274:
[----:B------:R-:W-:Y:S05]  /*152e0*/  BSYNC B1 ;  /* 0x0000000000017941 */ /* 0x000fea0003800000 */
.L_x_273:
        /* <DEDUP_REMOVED lines=13> */
.L_x_276:
[----:B------:R-:W-:Y:S05]  /*153c0*/  BSYNC B1 ;  /* 0x0000000000017941 */ /* 0x000fea0003800000 */
.L_x_275:
        /* <DEDUP_REMOVED lines=13> */
.L_x_278:
[----:B------:R-:W-:Y:S05]  /*154a0*/  BSYNC B1 ;  /* 0x0000000000017941 */ /* 0x000fea0003800000 */
.L_x_277:
        /* <DEDUP_REMOVED lines=13> */
.L_x_280:
[----:B------:R-:W-:Y:S05]  /*15580*/  BSYNC B1 ;  /* 0x0000000000017941 */ /* 0x000fea0003800000 */
.L_x_279:
        /* <DEDUP_REMOVED lines=13> */
.L_x_282:
[----:B------:R-:W-:Y:S05]  /*15660*/  BSYNC B1 ;  /* 0x0000000000017941 */ /* 0x000fea0003800000 */
.L_x_281:
        /* <DEDUP_REMOVED lines=13> */
.L_x_284:
[----:B------:R-:W-:Y:S05]  /*15740*/  BSYNC B1 ;  /* 0x0000000000017941 */ /* 0x000fea0003800000 */
.L_x_283:
        /* <DEDUP_REMOVED lines=13> */
.L_x_286:
[----:B------:R-:W-:Y:S05]  /*15820*/  BSYNC B1 ;  /* 0x0000000000017941 */ /* 0x000fea0003800000 */
.L_x_285:
        /* <DEDUP_REMOVED lines=13> */
.L_x_288:
[----:B------:R-:W-:Y:S05]  /*15900*/  BSYNC B1 ;  /* 0x0000000000017941 */ /* 0x000fea0003800000 */
.L_x_287:
        /* <DEDUP_REMOVED lines=13> */
.L_x_290:
[----:B------:R-:W-:Y:S05]  /*159e0*/  BSYNC B1 ;  /* 0x0000000000017941 */ /* 0x000fea0003800000 */
.L_x_289:
        /* <DEDUP_REMOVED lines=13> */
.L_x_292:
[----:B------:R-:W-:Y:S05]  /*15ac0*/  BSYNC B1 ;  /* 0x0000000000017941 */ /* 0x000fea0003800000 */
.L_x_291:
[----:B0-----:R-:W2:Y:S01]  /*15ad0*/  LDL.LU R3, [R1+0x250] ;  /* 0x0002500001037983 */ /* 0x001ea20000300800 */
[----:B-----5:R-:W-:Y:S01]  /*15ae0*/  LOP3.LUT R6, R6, 0xff, RZ, 0xc0, !PT ;  /* 0x000000ff06067812 */ /* 0x020fe200078ec0ff */
[----:B------:R-:W-:Y:S01]  /*15af0*/  BSSY B1, `(.L_x_293) ;  /* 0x000000b000017945 */ /* 0x000fe20003800000 */
[----:B------:R-:W-:Y:S02]  /*15b00*/  ISETP.LT.OR P2, PT, R0, 0xfa, !P2 ;  /* 0x000000fa0000780c */ /* 0x000fe40005741670 */
[----:B------:R-:W-:Y:S02]  /*15b10*/  F2FP.F16.E5M2.UNPACK_B R6, R6 ;  /* 0x00000006ff06723e */ /* 0x000fe400020004ff */
[----:B------:R-:W-:-:S03]  /*15b20*/  PRMT R2, RZ, 0x7610, R2 ;  /* 0x00007610ff027816 */ /* 0x000fc60000000002 */
[----:B------:R-:W-:-:S05]  /*15b30*/  HADD2.F32 R6, -RZ, R6.H0_H0 ;  /* 0x20000006ff067230 */ /* 0x000fca0000004100 */
[----:B------:R-:W-:-:S04]  /*15b40*/  FMUL R6, R6, UR23 ;  /* 0x0000001706067c20 */ /* 0x000fc80008400000 */
[----:B--2---:R-:W-:-:S05]  /*15b50*/  FFMA R6, R3, UR22, R6 ;  /* 0x0000001603067c23 */ /* 0x004fca0008000006 */
[----:B------:R-:W-:-:S05]  /*15b60*/  F2FP.SATFINITE.E5M2.F32.PACK_AB_MERGE_C R3, RZ, R6, RZ ;  /* 0x00000006ff03723e */ /* 0x000fca00048060ff */
[----:B------:R0:W-:Y:S01]  /*15b70*/  @!P3 STG.E.U8 desc[UR20][R24.64+0xf8], R3 ;  /* 0x0000f8031800b986 */ /* 0x0001e2000c101114 */
[----:B------:R-:W-:Y:S05]  /*15b80*/  @P2 BRA `(.L_x_294) ;  /* 0x0000000000042947 */ /* 0x000fea0003800000 */
[----:B------:R2:W5:Y:S02]  /*15b90*/  LDG.E.U8 R2, desc[UR20][R4.64+0xf9] ;  /* 0x0000f91404027981 */ /* 0x000564000c1e1100 */
.L_x_294:
[----:B------:R-:W-:Y:S05]  /*15ba0*/  BSYNC B1 ;  /* 0x0000000000017941 */ /* 0x000fea0003800000 */
.L_x_293:
[----:B------:R-:W2:Y:S01]  /*15bb0*/  LDL.LU R7, [R1+0x254] ;  /* 0x0002540001077983 */ /* 0x000ea20000300800 */
[----:B-----5:R-:W-:Y:S01]  /*15bc0*/  LOP3.LUT R2, R2, 0xff, RZ, 0xc0, !PT ;  /* 0x000000ff02027812 */ /* 0x020fe200078ec0ff */
[----:B------:R-:W-:Y:S01]  /*15bd0*/  BSSY B1, `(.L_x_295) ;  /* 0x0000013000017945 */ /* 0x000fe20003800000 */
[----:B--234-:R-:W-:Y:S02]  /*15be0*/  IADD3 R5, P1, R33, 0x80, RZ ;  /* 0x0000008021057810 */ /* 0x01cfe40007f3e0ff */
[----:B------:R-:W-:-:S03]  /*15bf0*/  F2FP.F16.E5M2.UNPACK_B R2, R2 ;  /* 0x00000002ff02723e */ /* 0x000fc600020004ff */
[----:B0-----:R-:W-:Y:S01]  /*15c00*/  IMAD.X R3, RZ, RZ, R37, P1 ;  /* 0x000000ffff037224 */ /* 0x001fe200008e0625 */
[----:B------:R-:W-:Y:S01]  /*15c10*/  ISETP.GE.AND P1, PT, R32, 0x81, PT ;  /* 0x000000812000780c */ /* 0x000fe20003f26270 */
[----:B------:R-:W-:Y:S02]  /*15c20*/  HADD2.F32 R2, -RZ, R2.H0_H0 ;  /* 0x20000002ff027230 */ /* 0x000fe40000004100 */
[----:B------:R-:W-:Y:S01]  /*15c30*/  IMAD R6, R3, UR6, RZ ;  /* 0x0000000603067c24 */ /* 0x000fe2000f8e02ff */
[----:B------:R-:W-:Y:S02]  /*15c40*/  ISETP.LT.OR P5, PT, R0, 0x1, !P1 ;  /* 0x000000010000780c */ /* 0x000fe40004fa1670 */
[----:B------:R-:W-:Y:S01]  /*15c50*/  FMUL R4, R2, UR23 ;  /* 0x0000001702047c20 */ /* 0x000fe20008400000 */
[----:B------:R-:W-:-:S04]  /*15c60*/  IMAD.WIDE.U32 R2, R5, UR6, R34 ;  /* 0x0000000605027c25 */ /* 0x000fc8000f8e0022 */
[----:B------:R-:W-:Y:S01]  /*15c70*/  IMAD R5, R5, UR7, R6 ;  /* 0x0000000705057c24 */ /* 0x000fe2000f8e0206 */
[----:B------:R-:W-:-:S04]  /*15c80*/  IADD3 R2, P3, R2, UR10, RZ ;  /* 0x0000000a02027c10 */ /* 0x000fc8000ff7e0ff */
[----:B------:R-:W-:Y:S01]  /*15c90*/  IADD3.X R3, R3, UR11, R5, P3, !PT ;  /* 0x0000000b03037c10 */ /* 0x000fe20009ffe405 */
[----:B------:R-:W-:-:S05]  /*15ca0*/  FFMA R4, R7, UR22, R4 ;  /* 0x0000001607047c23 */ /* 0x000fca0008000004 */
[----:B------:R-:W-:Y:S02]  /*15cb0*/  F2FP.SATFINITE.E5M2.F32.PACK_AB_MERGE_C R7, RZ, R4, RZ ;  /* 0x00000004ff07723e */ /* 0x000fe400048060ff */
[----:B------:R-:W-:-:S03]  /*15cc0*/  PRMT R4, RZ, 0x7610, R4 ;  /* 0x00007610ff047816 */ /* 0x000fc60000000004 */
[----:B------:R0:W-:Y:S01]  /*15cd0*/  @!P2 STG.E.U8 desc[UR20][R24.64+0xf9], R7 ;  /* 0x0000f9071800a986 */ /* 0x0001e2000c101114 */
[----:B------:R-:W-:Y:S05]  /*15ce0*/  @P5 BRA `(.L_x_296) ;  /* 0x0000000000045947 */ /* 0x000fea0003800000 */
[----:B------:R2:W5:Y:S02]  /*15cf0*/  LDG.E.U8 R4, desc[UR20][R2.64] ;  /* 0x0000001402047981 */ /* 0x000564000c1e1100 */
.L_x_296:
[----:B------:R-:W-:Y:S05]  /*15d00*/  BSYNC B1 ;  /* 0x0000000000017941 */ /* 0x000fea0003800000 */
.L_x_295:
[----:B------:R-:W3:Y:S01]  /*15d10*/  LDL.LU R5, [R1+0x258] ;  /* 0x0002580001057983 */ /* 0x000ee20000300800 */
        /* <DEDUP_REMOVED lines=12> */
.L_x_298:
[----:B------:R-:W-:Y:S05]  /*15de0*/  BSYNC B1 ;  /* 0x0000000000017941 */ /* 0x000fea0003800000 */
.L_x_297:
[----:B---3--:R-:W3:Y:S01]  /*15df0*/  LDL.LU R5, [R1+0x25c] ;  /* 0x00025c0001057983 */ /* 0x008ee20000300800 */
[----:B-----5:R-:W-:Y:S01]  /*15e00*/  LOP3.LUT R4, R4, 0xff, RZ, 0xc0, !PT ;  /* 0x000000ff04047812 */ /* 0x020fe200078ec0ff */
[----:B------:R-:W-:Y:S01]  /*15e10*/  BSSY B1, `(.L_x_299) ;  /* 0x0000013000017945 */ /* 0x000fe20003800000 */
[----:B------:R-:W-:Y:S02]  /*15e20*/  IADD3 R33, P2, R33, 0x88, RZ ;  /* 0x0000008821217810 */ /* 0x000fe40007f5e0ff */
[----:B------:R-:W-:Y:S02]  /*15e30*/  F2FP.F16.E5M2.UNPACK_B R4, R4 ;  /* 0x00000004ff04723e */ /* 0x000fe400020004ff */
[----:B------:R-:W-:Y:S01]  /*15e40*/  PRMT R6, RZ, 0x7610, R6 ;  /* 0x00007610ff067816 */ /* 0x000fe20000000006 */
[----:B------:R-:W-:Y:S01]  /*15e50*/  IMAD.X R36, RZ, RZ, R37, P2 ;  /* 0x000000ffff247224 */ /* 0x000fe200010e0625 */
[----:B------:R-:W-:Y:S01]  /*15e60*/  ISETP.GE.AND P2, PT, R32, 0x89, PT ;  /* 0x000000892000780c */ /* 0x000fe20003f46270 */
[----:B------:R-:W-:-:S02]  /*15e70*/  HADD2.F32 R4, -RZ, R4.H0_H0 ;  /* 0x20000004ff047230 */ /* 0x000fc40000004100 */
[----:B------:R-:W-:Y:S01]  /*15e80*/  IMAD R36, R36, UR6, RZ ;  /* 0x0000000624247c24 */ /* 0x000fe2000f8e02ff */
[----:B------:R-:W-:Y:S01]  /*15e90*/  ISETP.LT.OR P5, PT, R0, 0x1, !P2 ;  /* 0x000000010000780c */ /* 0x000fe200057a1670 */
[----:B------:R-:W-:-:S04]  /*15ea0*/  IMAD.WIDE.U32 R34, R33, UR6, R34 ;  /* 0x0000000621227c25 */ /* 0x000fc8000f8e0022 */
[----:B------:R-:W-:Y:S01]  /*15eb0*/  FMUL R4, R4, UR23 ;  /* 0x0000001704047c20 */ /* 0x000fe20008400000 */
[----:B------:R-:W-:-:S03]  /*15ec0*/  IMAD R33, R33, UR7, R36 ;  /* 0x0000000721217c24 */ /* 0x000fc6000f8e0224 */
[----:B---3--:R-:W-:Y:S01]  /*15ed0*/  FFMA R5, R5, UR22, R4 ;  /* 0x0000001605057c23 */ /* 0x008fe20008000004 */
[----:B------:R-:W-:-:S04]  /*15ee0*/  IADD3 R4, P6, R34, UR10, RZ ;  /* 0x0000000a22047c10 */ /* 0x000fc8000ffde0ff */
[----:B0-----:R-:W-:Y:S02]  /*15ef0*/  F2FP.SATFINITE.E5M2.F32.PACK_AB_MERGE_C R7, RZ, R5, RZ ;  /* 0x00000005ff07723e */ /* 0x001fe400048060ff */
[----:B------:R-:W-:-:S03]  /*15f00*/  IADD3.X R5, R35, UR11, R33, P6, !PT ;  /* 0x0000000b23057c10 */ /* 0x000fc6000b7fe421 */
[----:B------:R0:W-:Y:S01]  /*15f10*/  @!P3 STG.E.U8 desc[UR20][R28.64+0x1], R7 ;  /* 0x000001071c00b986 */ /* 0x0001e2000c101114 */
[----:B------:R-:W-:Y:S05]  /*15f20*/  @P5 BRA `(.L_x_300) ;  /* 0x0000000000045947 */ /* 0x000fea0003800000 */
[----:B------:R3:W5:Y:S02]  /*15f30*/  LDG.E.U8 R6, desc[UR20][R4.64] ;  /* 0x0000001404067981 */ /* 0x000764000c1e1100 */
.L_x_300:
[----:B------:R-:W-:Y:S05]  /*15f40*/  BSYNC B1 ;  /* 0x0000000000017941 */ /* 0x000fea0003800000 */
.L_x_299:
        /* <DEDUP_REMOVED lines=13> */
.L_x_302:
[----:B------:R-:W-:Y:S05]  /*16020*/  BSYNC B1 ;  /* 0x0000000000017941 */ /* 0x000fea0003800000 */
.L_x_301:
        /* <DEDUP_REMOVED lines=13> */
.L_x_304:
[----:B------:R-:W-:Y:S05]  /*16100*/  BSYNC B1 ;  /* 0x0000000000017941 */ /* 0x000fea0003800000 */
.L_x_303:
        /* <DEDUP_REMOVED lines=13> */
.L_x_306:
[----:B------:R-:W-:Y:S05]  /*161e0*/  BSYNC B1 ;  /* 0x0000000000017941 */ /* 0x000fea0003800000 */
.L_x_305:
        /* <DEDUP_REMOVED lines=13> */
.L_x_308:
[----:B------:R-:W-:Y:S05]  /*162c0*/  BSYNC B1 ;  /* 0x0000000000017941 */ /* 0x000fea0003800000 */
.L_x_307:
        /* <DEDUP_REMOVED lines=13> */
.L_x_310:
[----:B------:R-:W-:Y:S05]  /*163a0*/  BSYNC B1 ;  /* 0x0000000000017941 */ /* 0x000fea0003800000 */
.L_x_309:
        /* <DEDUP_REMOVED lines=13> */
.L_x_312:
[----:B------:R-:W-:Y:S05]  /*16480*/  BSYNC B1 ;  /* 0x0000000000017941 */ /* 0x000fea0003800000 */
.L_x_311:
        /* <DEDUP_REMOVED lines=13> */
.L_x_314:
[----:B------:R-:W-:Y:S05]  /*16560*/  BSYNC B1 ;  /* 0x0000000000017941 */ /* 0x000fea0003800000 */
.L_x_313:
        /* <DEDUP_REMOVED lines=13> */
.L_x_316:
[----:B------:R-:W-:Y:S05]  /*16640*/  BSYNC B1 ;  /* 0x0000000000017941 */ /* 0x000fea0003800000 */
.L_x_315:
        /* <DEDUP_REMOVED lines=13> */
.L_x_318:
[----:B------:R-:W-:Y:S05]  /*16720*/  BSYNC B1 ;  /* 0x0000000000017941 */ /* 0x000fea0003800000 */
.L_x_317:
        /* <DEDUP_REMOVED lines=13> */
.L_x_320:
[----:B------:R-:W-:Y:S05]  /*16800*/  BSYNC B1 ;  /* 0x0000000000017941 */ /* 0x000fea0003800000 */
.L_x_319:
        /* <DEDUP_REMOVED lines=13> */
.L_x_322:
[----:B------:R-:W-:Y:S05]  /*168e0*/  BSYNC B1 ;  /* 0x0000000000017941 */ /* 0x000fea0003800000 */
.L_x_321:
        /* <DEDUP_REMOVED lines=13> */
.L_x_324:
[----:B------:R-:W-:Y:S05]  /*169c0*/  BSYNC B1 ;  /* 0x0000000000017941 */ /* 0x000fea0003800000 */
.L_x_323:
        /* <DEDUP_REMOVED lines=13> */
.L_x_326:
[----:B------:R-:W-:Y:S05]  /*16aa0*/  BSYNC B1 ;  /* 0x0000000000017941 */ /* 0x000fea0003800000 */
.L_x_325:
        /* <DEDUP_REMOVED lines=13> */
.L_x_328:
[----:B------:R-:W-:Y:S05]  /*16b80*/  BSYNC B1 ;  /* 0x0000000000017941 */ /* 0x000fea0003800000 */
.L_x_327:
        /* <DEDUP_REMOVED lines=13> */
.L_x_330:
[----:B------:R-:W-:Y:S05]  /*16c60*/  BSYNC B1 ;  /* 0x0000000000017941 */ /* 0x000fea0003800000 */
.L_x_329:
        /* <DEDUP_REMOVED lines=13> */
.L_x_332:
[----:B------:R-:W-:Y:S05]  /*16d40*/  BSYNC B1 ;  /* 0x0000000000017941 */ /* 0x000fea0003800000 */
.L_x_331:
        /* <DEDUP_REMOVED lines=13> */
.L_x_334:
[----:B------:R-:W-:Y:S05]  /*16e20*/  BSYNC B1 ;  /* 0x0000000000017941 */ /* 0x000fea0003800000 */
.L_x_333:
        /* <DEDUP_REMOVED lines=13> */
.L_x_336:
[----:B------:R-:W-:Y:S05]  /*16f00*/  BSYNC B1 ;  /* 0x0000000000017941 */ /* 0x000fea0003800000 */
.L_x_335:
        /* <DEDUP_REMOVED lines=13> */
.L_x_338:
[----:B------:R-:W-:Y:S05]  /*16fe0*/  BSYNC B1 ;  /* 0x0000000000017941 */ /* 0x000fea0003800000 */
.L_x_337:
        /* <DEDUP_REMOVED lines=13> */
.L_x_340:
[----:B------:R-:W-:Y:S05]  /*170c0*/  BSYNC B1 ;  /* 0x0000000000017941 */ /* 0x000fea0003800000 */
.L_x_339:
        /* <DEDUP_REMOVED lines=13> */
.L_x_342:
[----:B------:R-:W-:Y:S05]  /*171a0*/  BSYNC B1 ;  /* 0x0000000000017941 */ /* 0x000fea0003800000 */
.L_x_341:
        /* <DEDUP_REMOVED lines=13> */
.L_x_344:
[----:B------:R-:W-:Y:S05]  /*17280*/  BSYNC B1 ;  /* 0x0000000000017941 */ /* 0x000fea0003800000 */
.L_x_343:
        /* <DEDUP_REMOVED lines=13> */
.L_x_346:
[----:B------:R-:W-:Y:S05]  /*17360*/  BSYNC B1 ;  /* 0x0000000000017941 */ /* 0x000fea0003800000 */
.L_x_345:
        /* <DEDUP_REMOVED lines=13> */
.L_x_348:
[----:B------:R-:W-:Y:S05]  /*17440*/  BSYNC B1 ;  /* 0x0000000000017941 */ /* 0x000fea0003800000 */
.L_x_347:
        /* <DEDUP_REMOVED lines=13> */
.L_x_350:
[----:B------:R-:W-:Y:S05]  /*17520*/  BSYNC B1 ;  /* 0x0000000000017941 */ /* 0x000fea0003800000 */
.L_x_349:
        /* <DEDUP_REMOVED lines=13> */
.L_x_352:
[----:B------:R-:W-:Y:S05]  /*17600*/  BSYNC B1 ;  /* 0x0000000000017941 */ /* 0x000fea0003800000 */
.L_x_351:
        /* <DEDUP_REMOVED lines=13> */
.L_x_354:
[----:B------:R-:W-:Y:S05]  /*176e0*/  BSYNC B1 ;  /* 0x0000000000017941 */ /* 0x000fea0003800000 */
.L_x_353:
        /* <DEDUP_REMOVED lines=13> */
.L_x_356:
[----:B------:R-:W-:Y:S05]  /*177c0*/  BSYNC B1 ;  /* 0x0000000000017941 */ /* 0x000fea0003800000 */
.L_x_355:
        /* <DEDUP_REMOVED lines=13> */
.L_x_358:
[----:B------:R-:W-:Y:S05]  /*178a0*/  BSYNC B1 ;  /* 0x0000000000017941 */ /* 0x000fea0003800000 */
.L_x_357:
        /* <DEDUP_REMOVED lines=13> */
.L_x_360:
[----:B------:R-:W-:Y:S05]  /*17980*/  BSYNC B1 ;  /* 0x0000000000017941 */ /* 0x000fea0003800000 */
.L_x_359:
        /* <DEDUP_REMOVED lines=13> */
.L_x_362:
[----:B------:R-:W-:Y:S05]  /*17a60*/  BSYNC B1 ;  /* 0x0000000000017941 */ /* 0x000fea0003800000 */
.L_x_361:
        /* <DEDUP_REMOVED lines=13> */
.L_x_364:
[----:B------:R-:W-:Y:S05]  /*17b40*/  BSYNC B1 ;  /* 0x0000000000017941 */ /* 0x000fea0003800000 */
.L_x_363:
        /* <DEDUP_REMOVED lines=13> */
.L_x_366:
[----:B------:R-:W-:Y:S05]  /*17c20*/  BSYNC B1 ;  /* 0x0000000000017941 */ /* 0x000fea0003800000 */
.L_x_365:
        /* <DEDUP_REMOVED lines=13> */
.L_x_368:
[----:B------:R-:W-:Y:S05]  /*17d00*/  BSYNC B1 ;  /* 0x0000000000017941 */ /* 0x000fea0003800000 */
.L_x_367:
        /* <DEDUP_REMOVED lines=13> */
.L_x_370:
[----:B------:R-:W-:Y:S05]  /*17de0*/  BSYNC B1 ;  /* 0x0000000000017941 */ /* 0x000fea0003800000 */
.L_x_369:
        /* <DEDUP_REMOVED lines=13> */
.L_x_372:
[----:B------:R-:W-:Y:S05]  /*17ec0*/  BSYNC B1 ;  /* 0x0000000000017941 */ /* 0x000fea0003800000 */
.L_x_371:
        /* <DEDUP_REMOVED lines=13> */
.L_x_374:
[----:B------:R-:W-:Y:S05]  /*17fa0*/  BSYNC B1 ;  /* 0x0000000000017941 */ /* 0x000fea0003800000 */
.L_x_373:
        /* <DEDUP_REMOVED lines=13> */
.L_x_376:
[----:B------:R-:W-:Y:S05]  /*18080*/  BSYNC B1 ;  /* 0x0000000000017941 */ /* 0x000fea0003800000 */
.L_x_375:
        /* <DEDUP_REMOVED lines=13> */
.L_x_378:
[----:B------:R-:W-:Y:S05]  /*18160*/  BSYNC B1 ;  /* 0x0000000000017941 */ /* 0x000fea0003800000 */
.L_x_377:
        /* <DEDUP_REMOVED lines=13> */
.L_x_380:
[----:B------:R-:W-:Y:S05]  /*18240*/  BSYNC B1 ;  /* 0x0000000000017941 */ /* 0x000fea0003800000 */
.L_x_379:
        /* <DEDUP_REMOVED lines=13> */
.L_x_382:
[----:B------:R-:W-:Y:S05]  /*18320*/  BSYNC B1 ;  /* 0x0000000000017941 */ /* 0x000fea0003800000 */
.L_x_381:
        /* <DEDUP_REMOVED lines=13> */
.L_x_384:
[----:B------:R-:W-:Y:S05]  /*18400*/  BSYNC B1 ;  /* 0x0000000000017941 */ /* 0x000fea0003800000 */
.L_x_383:
        /* <DEDUP_REMOVED lines=13> */
.L_x_386:
[----:B------:R-:W-:Y:S05]  /*184e0*/  BSYNC B1 ;  /* 0x0000000000017941 */ /* 0x000fea0003800000 */
.L_x_385:
        /* <DEDUP_REMOVED lines=13> */
.L_x_388:
[----:B------:R-:W-:Y:S05]  /*185c0*/  BSYNC B1 ;  /* 0x0000000000017941 */ /* 0x000fea0003800000 */
.L_x_387:
        /* <DEDUP_REMOVED lines=13> */
.L_x_390:
[----:B------:R-:W-:Y:S05]  /*186a0*/  BSYNC B1 ;  /* 0x0000000000017941 */ /* 0x000fea0003800000 */
.L_x_389:
        /* <DEDUP_REMOVED lines=13> */
.L_x_392:
[----:B------:R-:W-:Y:S05]  /*18780*/  BSYNC B1 ;  /* 0x0000000000017941 */ /* 0x000fea0003800000 */
.L_x_391:
        /* <DEDUP_REMOVED lines=13> */
.L_x_394:
[----:B------:R-:W-:Y:S05]  /*18860*/  BSYNC B1 ;  /* 0x0000000000017941 */ /* 0x000fea0003800000 */
.L_x_393:
        /* <DEDUP_REMOVED lines=13> */
.L_x_396:
[----:B------:R-:W-:Y:S05]  /*18940*/  BSYNC B1 ;  /* 0x0000000000017941 */ /* 0x000fea0003800000 */
.L_x_395:
        /* <DEDUP_REMOVED lines=13> */
.L_x_398:
[----:B------:R-:W-:Y:S05]  /*18a20*/  BSYNC B1 ;  /* 0x0000000000017941 */ /* 0x000fea0003800000 */
.L_x_397:
        /* <DEDUP_REMOVED lines=13> */
.L_x_400:
[----:B------:R-:W-:Y:S05]  /*18b00*/  BSYNC B1 ;  /* 0x0000000000017941 */ /* 0x000fea0003800000 */
.L_x_399:
        /* <DEDUP_REMOVED lines=13> */
.L_x_402:
[----:B------:R-:W-:Y:S05]  /*18be0*/  BSYNC B1 ;  /* 0x0000000000017941 */ /* 0x000fea0003800000 */
.L_x_401:
        /* <DEDUP_REMOVED lines=13> */
.L_x_404:
[----:B------:R-:W-:Y:S05]  /*18cc0*/  BSYNC B1 ;  /* 0x0000000000017941 */ /* 0x000fea0003800000 */
.L_x_403:
        /* <DEDUP_REMOVED lines=13> */
.L_x_406:
[----:B------:R-:W-:Y:S05]  /*18da0*/  BSYNC B1 ;  /* 0x0000000000017941 */ /* 0x000fea0003800000 */
.L_x_405:
        /* <DEDUP_REMOVED lines=13> */
.L_x_408:
[----:B------:R-:W-:Y:S05]  /*18e80*/  BSYNC B1 ;  /* 0x0000000000017941 */ /* 0x000fea0003800000 */
.L_x_407:
        /* <DEDUP_REMOVED lines=13> */
.L_x_410:
[----:B------:R-:W-:Y:S05]  /*18f60*/  BSYNC B1 ;  /* 0x0000000000017941 */ /* 0x000fea0003800000 */
.L_x_409:
        /* <DEDUP_REMOVED lines=13> */
.L_x_412:
[----:B------:R-:W-:Y:S05]  /*19040*/  BSYNC B1 ;  /* 0x0000000000017941 */ /* 0x000fea0003800000 */
.L_x_411:
        /* <DEDUP_REMOVED lines=13> */
.L_x_414:
[----:B------:R-:W-:Y:S05]  /*19120*/  BSYNC B1 ;  /* 0x0000000000017941 */ /* 0x000fea0003800000 */
.L_x_413:
        /* <DEDUP_REMOVED lines=13> */
.L_x_416:
[----:B------:R-:W-:Y:S05]  /*19200*/  BSYNC B1 ;  /* 0x0000000000017941 */ /* 0x000fea0003800000 */
.L_x_415:
        /* <DEDUP_REMOVED lines=13> */
.L_x_418:
[----:B------:R-:W-:Y:S05]  /*192e0*/  BSYNC B1 ;  /* 0x0000000000017941 */ /* 0x000fea0003800000 */
.L_x_417:
        /* <DEDUP_REMOVED lines=13> */
.L_x_420:
[----:B------:R-:W-:Y:S05]  /*193c0*/  BSYNC B1 ;  /* 0x0000000000017941 */ /* 0x000fea0003800000 */
.L_x_419:
        /* <DEDUP_REMOVED lines=13> */
.L_x_422:
[----:B------:R-:W-:Y:S05]  /*194a0*/  BSYNC B1 ;  /* 0x0000000000017941 */ /* 0x000fea0003800000 */
.L_x_421:
        /* <DEDUP_REMOVED lines=13> */
.L_x_424:
[----:B------:R-:W-:Y:S05]  /*19580*/  BSYNC B1 ;  /* 0x0000000000017941 */ /* 0x000fea0003800000 */
.L_x_423:
        /* <DEDUP_REMOVED lines=13> */
.L_x_426:
[----:B------:R-:W-:Y:S05]  /*19660*/  BSYNC B1 ;  /* 0x0000000000017941 */ /* 0x000fea0003800000 */
.L_x_425:
        /* <DEDUP_REMOVED lines=13> */
.L_x_428:
[----:B------:R-:W-:Y:S05]  /*19740*/  BSYNC B1 ;  /* 0x0000000000017941 */ /* 0x000fea0003800000 */
.L_x_427:
        /* <DEDUP_REMOVED lines=13> */
.L_x_430:
[----:B------:R-:W-:Y:S05]  /*19820*/  BSYNC B1 ;  /* 0x0000000000017941 */ /* 0x000fea0003800000 */
.L_x_429:
        /* <DEDUP_REMOVED lines=13> */
.L_x_432:
[----:B------:R-:W-:Y:S05]  /*19900*/  BSYNC B1 ;  /* 0x0000000000017941 */ /* 0x000fea0003800000 */
.L_x_431:
        /* <DEDUP_REMOVED lines=13> */
.L_x_434:
[----:B------:R-:W-:Y:S05]  /*199e0*/  BSYNC B1 ;  /* 0x0000000000017941 */ /* 0x000fea0003800000 */
.L_x_433:
        /* <DEDUP_REMOVED lines=13> */
.L_x_436:
[----:B------:R-:W-:Y:S05]  /*19ac0*/  BSYNC B1 ;  /* 0x0000000000017941 */ /* 0x000fea0003800000 */
.L_x_435:
        /* <DEDUP_REMOVED lines=13> */
.L_x_438:
[----:B------:R-:W-:Y:S05]  /*19ba0*/  BSYNC B1 ;  /* 0x0000000000017941 */ /* 0x000fea0003800000 */
.L_x_437:
        /* <DEDUP_REMOVED lines=13> */
.L_x_440:
[----:B------:R-:W-:Y:S05]  /*19c80*/  BSYNC B1 ;  /* 0x0000000000017941 */ /* 0x000fea0003800000 */
.L_x_439:
        /* <DEDUP_REMOVED lines=13> */
.L_x_442:
[----:B------:R-:W-:Y:S05]  /*19d60*/  BSYNC B1 ;  /* 0x0000000000017941 */ /* 0x000fea0003800000 */
.L_x_441:
        /* <DEDUP_REMOVED lines=13> */
.L_x_444:
[----:B------:R-:W-:Y:S05]  /*19e40*/  BSYNC B1 ;  /* 0x0000000000017941 */ /* 0x000fea0003800000 */
.L_x_443:
        /* <DEDUP_REMOVED lines=13> */
.L_x_446:
[----:B------:R-:W-:Y:S05]  /*19f20*/  BSYNC B1 ;  /* 0x0000000000017941 */ /* 0x000fea0003800000 */
.L_x_445:
        /* <DEDUP_REMOVED lines=13> */
.L_x_448:
[----:B------:R-:W-:Y:S05]  /*1a000*/  BSYNC B1 ;  /* 0x0000000000017941 */ /* 0x000fea0003800000 */
.L_x_447:
        /* <DEDUP_REMOVED lines=13> */
.L_x_450:
[----:B------:R-:W-:Y:S05]  /*1a0e0*/  BSYNC B1 ;  /* 0x0000000000017941 */ /* 0x000fea0003800000 */
.L_x_449:
        /* <DEDUP_REMOVED lines=13> */
.L_x_452:
[----:B------:R-:W-:Y:S05]  /*1a1c0*/  BSYNC B1 ;  /* 0x0000000000017941 */ /* 0x000fea0003800000 */
.L_x_451:
        /* <DEDUP_REMOVED lines=13> */
.L_x_454:
[----:B------:R-:W-:Y:S05]  /*1a2a0*/  BSYNC B1 ;  /* 0x0000000000017941 */ /* 0x000fea0003800000 */
.L_x_453:
        /* <DEDUP_REMOVED lines=13> */
.L_x_456:
[----:B------:R-:W-:Y:S05]  /*1a380*/  BSYNC B1 ;  /* 0x0000000000017941 */ /* 0x000fea0003800000 */
.L_x_455:
        /* <DEDUP_REMOVED lines=13> */
.L_x_458:
[----:B------:R-:W-:Y:S05]  /*1a460*/  BSYNC B1 ;  /* 0x0000000000017941 */ /* 0x000fea0003800000 */
.L_x_457:
        /* <DEDUP_REMOVED lines=13> */
.L_x_460:
[----:B------:R-:W-:Y:S05]  /*1a540*/  BSYNC B1 ;  /* 0x0000000000017941 */ /* 0x000fea0003800000 */
.L_x_459:
        /* <DEDUP_REMOVED lines=13> */
.L_x_462:
[----:B------:R-:W-:Y:S05]  /*1a620*/  BSYNC B1 ;  /* 0x0000000000017941 */ /* 0x000fea0003800000 */
.L_x_461:
        /* <DEDUP_REMOVED lines=13> */
.L_x_464:
[----:B------:R-:W-:Y:S05]  /*1a700*/  BSYNC B1 ;  /* 0x0000000000017941 */ /* 0x000fea0003800000 */
.L_x_463:
        /* <DEDUP_REMOVED lines=13> */
.L_x_466:
[----:B------:R-:W-:Y:S05]  /*1a7e0*/  BSYNC B1 ;  /* 0x0000000000017941 */ /* 0x000fea0003800000 */
.L_x_465:
        /* <DEDUP_REMOVED lines=13> */
.L_x_468:
[----:B------:R-:W-:Y:S05]  /*1a8c0*/  BSYNC B1 ;  /* 0x0000000000017941 */ /* 0x000fea0003800000 */
.L_x_467:
        /* <DEDUP_REMOVED lines=13> */
.L_x_470:
[----:B------:R-:W-:Y:S05]  /*1a9a0*/  BSYNC B1 ;  /* 0x0000000000017941 */ /* 0x000fea0003800000 */
.L_x_469:
        /* <DEDUP_REMOVED lines=13> */
.L_x_472:
[----:B------:R-:W-:Y:S05]  /*1aa80*/  BSYNC B1 ;  /* 0x0000000000017941 */ /* 0x000fea0003800000 */
.L_x_471:
        /* <DEDUP_REMOVED lines=13> */
.L_x_474:
[----:B------:R-:W-:Y:S05]  /*1ab60*/  BSYNC B1 ;  /* 0x0000000000017941 */ /* 0x000fea0003800000 */
.L_x_473:
        /* <DEDUP_REMOVED lines=13> */
.L_x_476:
[----:B------:R-:W-:Y:S05]  /*1ac40*/  BSYNC B1 ;  /* 0x0000000000017941 */ /* 0x000fea0003800000 */
.L_x_475:
        /* <DEDUP_REMOVED lines=13> */
.L_x_478:
[----:B------:R-:W-:Y:S05]  /*1ad20*/  BSYNC B1 ;  /* 0x0000000000017941 */ /* 0x000fea0003800000 */
.L_x_477:
        /* <DEDUP_REMOVED lines=13> */
.L_x_480:
[----:B------:R-:W-:Y:S05]  /*1ae00*/  BSYNC B1 ;  /* 0x0000000000017941 */ /* 0x000fea0003800000 */
.L_x_479:
        /* <DEDUP_REMOVED lines=13> */
.L_x_482:
[----:B------:R-:W-:Y:S05]  /*1aee0*/  BSYNC B1 ;  /* 0x0000000000017941 */ /* 0x000fea0003800000 */
.L_x_481:
        /* <DEDUP_REMOVED lines=13> */
.L_x_484:
[----:B------:R-:W-:Y:S05]  /*1afc0*/  BSYNC B1 ;  /* 0x0000000000017941 */ /* 0x000fea0003800000 */
.L_x_483:
        /* <DEDUP_REMOVED lines=13> */
.L_x_486:
[----:B------:R-:W-:Y:S05]  /*1b0a0*/  BSYNC B1 ;  /* 0x0000000000017941 */ /* 0x000fea0003800000 */
.L_x_485:
        /* <DEDUP_REMOVED lines=13> */
.L_x_488:
[----:B------:R-:W-:Y:S05]  /*1b180*/  BSYNC B1 ;  /* 0x0000000000017941 */ /* 0x000fea0003800000 */
.L_x_487:
        /* <DEDUP_REMOVED lines=13> */
.L_x_490:
[----:B------:R-:W-:Y:S05]  /*1b260*/  BSYNC B1 ;  /* 0x0000000000017941 */ /* 0x000fea0003800000 */
.L_x_489:
        /* <DEDUP_REMOVED lines=13> */
.L_x_492:
[----:B------:R-:W-:Y:S05]  /*1b340*/  BSYNC B1 ;  /* 0x0000000000017941 */ /* 0x000fea0003800000 */
.L_x_491:
        /* <DEDUP_REMOVED lines=13> */
.L_x_494:
[----:B------:R-:W-:Y:S05]  /*1b420*/  BSYNC B1 ;  /* 0x0000000000017941 */ /* 0x000fea0003800000 */
.L_x_493:
        /* <DEDUP_REMOVED lines=13> */
.L_x_496:
[----:B------:R-:W-:Y:S05]  /*1b500*/  BSYNC B1 ;  /* 0x0000000000017941 */ /* 0x000fea0003800000 */
.L_x_495:
        /* <DEDUP_REMOVED lines=13> */
.L_x_498:
[----:B------:R-:W-:Y:S05]  /*1b5e0*/  BSYNC B1 ;  /* 0x0000000000017941 */ /* 0x000fea0003800000 */
.L_x_497:
        /* <DEDUP_REMOVED lines=13> */
.L_x_500:
[----:B------:R-:W-:Y:S05]  /*1b6c0*/  BSYNC B1 ;  /* 0x0000000000017941 */ /* 0x000fea0003800000 */
.L_x_499:
        /* <DEDUP_REMOVED lines=13> */
.L_x_502:
[----:B------:R-:W-:Y:S05]  /*1b7a0*/  BSYNC B1 ;  /* 0x0000000000017941 */ /* 0x000fea0003800000 */
.L_x_501:
        /* <DEDUP_REMOVED lines=13> */
.L_x_504:
[----:B------:R-:W-:Y:S05]  /*1b880*/  BSYNC B1 ;  /* 0x0000000000017941 */ /* 0x000fea0003800000 */
.L_x_503:
        /* <DEDUP_REMOVED lines=13> */
.L_x_506:
[----:B------:R-:W-:Y:S05]  /*1b960*/  BSYNC B1 ;  /* 0x0000000000017941 */ /* 0x000fea0003800000 */
.L_x_505:
        /* <DEDUP_REMOVED lines=13> */
.L_x_508:
[----:B------:R-:W-:Y:S05]  /*1ba40*/  BSYNC B1 ;  /* 0x0000000000017941 */ /* 0x000fea0003800000 */
.L_x_507:
        /* <DEDUP_REMOVED lines=13> */
.L_x_510:
[----:B------:R-:W-:Y:S05]  /*1bb20*/  BSYNC B1 ;  /* 0x0000000000017941 */ /* 0x000fea0003800000 */
.L_x_509:
        /* <DEDUP_REMOVED lines=13> */
.L_x_512:
[----:B------:R-:W-:Y:S05]  /*1bc00*/  BSYNC B1 ;  /* 0x0000000000017941 */ /* 0x000fea0003800000 */
.L_x_511:
        /* <DEDUP_REMOVED lines=13> */
.L_x_514:
[----:B------:R-:W-:Y:S05]  /*1bce0*/  BSYNC B1 ;  /* 0x0000000000017941 */ /* 0x000fea0003800000 */
.L_x_513:
        /* <DEDUP_REMOVED lines=13> */
.L_x_516:
[----:B------:R-:W-:Y:S05]  /*1bdc0*/  BSYNC B1 ;  /* 0x0000000000017941 */ /* 0x000fea0003800000 */
.L_x_515:
        /* <DEDUP_REMOVED lines=13> */
.L_x_518:
[----:B------:R-:W-:Y:S05]  /*1bea0*/  BSYNC B1 ;  /* 0x0000000000017941 */ /* 0x000fea0003800000 */
.L_x_517:
        /* <DEDUP_REMOVED lines=13> */
.L_x_520:
[----:B------:R-:W-:Y:S05]  /*1bf80*/  BSYNC B1 ;  /* 0x0000000000017941 */ /* 0x000fea0003800000 */
.L_x_519:
        /* <DEDUP_REMOVED lines=13> */
.L_x_522:
[----:B------:R-:W-:Y:S05]  /*1c060*/  BSYNC B1 ;  /* 0x0000000000017941 */ /* 0x000fea0003800000 */
.L_x_521:
        /* <DEDUP_REMOVED lines=13> */
.L_x_524:
[----:B------:R-:W-:Y:S05]  /*1c140*/  BSYNC B1 ;  /* 0x0000000000017941 */ /* 0x000fea0003800000 */
.L_x_523:
        /* <DEDUP_REMOVED lines=13> */
.L_x_526:
[----:B------:R-:W-:Y:S05]  /*1c220*/  BSYNC B1 ;  /* 0x0000000000017941 */ /* 0x000fea0003800000 */
.L_x_525:
        /* <DEDUP_REMOVED lines=13> */
.L_x_528:
[----:B------:R-:W-:Y:S05]  /*1c300*/  BSYNC B1 ;  /* 0x0000000000017941 */ /* 0x000fea0003800000 */
.L_x_527:
        /* <DEDUP_REMOVED lines=13> */
.L_x_530:
[----:B------:R-:W-:Y:S05]  /*1c3e0*/  BSYNC B1 ;  /* 0x0000000000017941 */ /* 0x000fea0003800000 */
.L_x_529:
        /* <DEDUP_REMOVED lines=13> */
.L_x_532:
[----:B------:R-:W-:Y:S05]  /*1c4c0*/  BSYNC B1 ;  /* 0x0000000000017941 */ /* 0x000fea0003800000 */
.L_x_531:
        /* <DEDUP_REMOVED lines=13> */
.L_x_534:
[----:B------:R-:W-:Y:S05]  /*1c5a0*/  BSYNC B1 ;  /* 0x0000000000017941 */ /* 0x000fea0003800000 */
.L_x_533:
        /* <DEDUP_REMOVED lines=13> */
.L_x_536:
[----:B------:R-:W-:Y:S05]  /*1c680*/  BSYNC B1 ;  /* 0x0000000000017941 */ /* 0x000fea0003800000 */
.L_x_535:
        /* <DEDUP_REMOVED lines=13> */
.L_x_538:
[----:B------:R-:W-:Y:S05]  /*1c760*/  BSYNC B1 ;  /* 0x0000000000017941 */ /* 0x000fea0003800000 */
.L_x_537:
        /* <DEDUP_REMOVED lines=13> */
.L_x_540:
[----:B------:R-:W-:Y:S05]  /*1c840*/  BSYNC B1 ;  /* 0x0000000000017941 */ /* 0x000fea0003800000 */
.L_x_539:
        /* <DEDUP_REMOVED lines=13> */
.L_x_542:
[----:B------:R-:W-:Y:S05]  /*1c920*/  BSYNC B1 ;  /* 0x0000000000017941 */ /* 0x000fea0003800000 */
.L_x_541:
        /* <DEDUP_REMOVED lines=13> */
.L_x_544:
[----:B------:R-:W-:Y:S05]  /*1ca00*/  BSYNC B1 ;  /* 0x0000000000017941 */ /* 0x000fea0003800000 */
.L_x_543:
        /* <DEDUP_REMOVED lines=13> */
.L_x_546:
[----:B------:R-:W-:Y:S05]  /*1cae0*/  BSYNC B1 ;  /* 0x0000000000017941 */ /* 0x000fea0003800000 */
.L_x_545:
[----:B--234-:R-:W2:Y:S01]  /*1caf0*/  LDL.LU R3, [R1+0x44c] ;  /* 0x00044c0001037983 */ /* 0x01cea20000300800 */
        /* <DEDUP_REMOVED lines=12> */
.L_x_548:
[----:B------:R-:W-:Y:S05]  /*1cbc0*/  BSYNC B1 ;  /* 0x0000000000017941 */ /* 0x000fea0003800000 */
.L_x_547:
[----:B--2---:R-:W2:Y:S01]  /*1cbd0*/  LDL.LU R3, [R1+0x450] ;  /* 0x0004500001037983 */ /* 0x004ea20000300800 */
        /* <DEDUP_REMOVED lines=12> */
.L_x_550:
[----:B------:R-:W-:Y:S05]  /*1cca0*/  BSYNC B1 ;  /* 0x0000000000017941 */ /* 0x000fea0003800000 */
.L_x_549:
[----:B------:R-:W-:Y:S05]  /*1ccb0*/  @P2 BRA `(.L_x_551) ;  /* 0x00000048008c2947 */ /* 0x000fea0003800000 */
[----:B------:R-:W2:Y:S01]  /*1ccc0*/  LDL.LU R2, [R1+0x454] ;  /* 0x0004540001027983 */ /* 0x000ea20000300800 */
[----:B-----5:R-:W-:-:S04]  /*1ccd0*/  LOP3.LUT R0, R0, 0xff, RZ, 0xc0, !PT ;  /* 0x000000ff00007812 */ /* 0x020fc800078ec0ff */
[----:B------:R-:W-:-:S05]  /*1cce0*/  F2FP.F16.E5M2.UNPACK_B R0, R0 ;  /* 0x00000000ff00723e */ /* 0x000fca00020004ff */
[----:B------:R-:W-:-:S05]  /*1ccf0*/  HADD2.F32 R0, -RZ, R0.H0_H0 ;  /* 0x20000000ff007230 */ /* 0x000fca0000004100 */
[----:B------:R-:W-:-:S04]  /*1cd00*/  FMUL R0, R0, UR23 ;  /* 0x0000001700007c20 */ /* 0x000fc80008400000 */
[----:B--2---:R-:W-:-:S05]  /*1cd10*/  FFMA R0, R2, UR22, R0 ;  /* 0x0000001602007c23 */ /* 0x004fca0008000000 */
[----:B------:R-:W-:-:S05]  /*1cd20*/  F2FP.SATFINITE.E5M2.F32.PACK_AB_MERGE_C R3, RZ, R0, RZ ;  /* 0x00000000ff03723e */ /* 0x000fca00048060ff */
[----:B------:R2:W-:Y:S01]  /*1cd30*/  STG.E.U8 desc[UR20][R26.64+0xf9], R3 ;  /* 0x0000f9031a007986 */ /* 0x0005e2000c101114 */
[----:B------:R-:W-:Y:S05]  /*1cd40*/  BRA `(.L_x_551) ;  /* 0x0000004800687947 */ /* 0x000fea0003800000 */
.L_x_38:
[----:B------:R-:W-:Y:S01]  /*1cd50*/  ISETP.GE.AND P1, PT, R32, 0x1, PT ;  /* 0x000000012000780c */ /* 0x000fe20003f26270 */
[----:B------:R-:W-:Y:S01]  /*1cd60*/  FMUL R5, R5, UR22 ;  /* 0x0000001605057c20 */ /* 0x000fe20008400000 */
[----:B------:R-:W2:Y:S02]  /*1cd70*/  LDL.LU R37, [R1+0x200] ;  /* 0x0002000001257983 */ /* 0x000ea40000300800 */
[----:B------:R-:W-:Y:S02]  /*1cd80*/  ISETP.LT.OR P2, PT, R0, 0x2, !P1 ;  /* 0x000000020000780c */ /* 0x000fe40004f41670 */
[----:B------:R-:W-:Y:S01]  /*1cd90*/  F2FP.SATFINITE.E5M2.F32.PACK_AB_MERGE_C R5, RZ, R5, RZ ;  /* 0x00000005ff05723e */ /* 0x000fe200048060ff */
[----:B------:R-:W-:Y:S01]  /*1cda0*/  FMUL R4, R4, UR22 ;  /* 0x0000001604047c20 */ /* 0x000fe20008400000 */
[----:B------:R-:W-:Y:S01]  /*1cdb0*/  FMUL R6, R6, UR22 ;  /* 0x0000001606067c20 */ /* 0x000fe20008400000 */
[----:B------:R-:W-:Y:S01]  /*1cdc0*/  FMUL R7, R7, UR22 ;  /* 0x0000001607077c20 */ /* 0x000fe20008400000 */
[----:B------:R-:W-:Y:S01]  /*1cdd0*/  ISETP.LT.OR P5, PT, R0, 0x9, !P1 ;  /* 0x000000090000780c */ /* 0x000fe20004fa1670 */
[----:B------:R-:W-:Y:S01]  /*1cde0*/  FMUL R8, R8, UR22 ;  /* 0x0000001608087c20 */ /* 0x000fe20008400000 */
[----:B------:R-:W-:Y:S01]  /*1cdf0*/  FMUL R9, R9, UR22 ;  /* 0x0000001609097c20 */ /* 0x000fe20008400000 */
[----:B------:R-:W-:Y:S01]  /*1ce00*/  FMUL R10, R10, UR22 ;  /* 0x000000160a0a7c20 */ /* 0x000fe20008400000 */
[----:B------:R-:W-:Y:S01]  /*1ce10*/  FMUL R11, R11, UR22 ;  /* 0x000000160b0b7c20 */ /* 0x000fe20008400000 */
[----:B------:R-:W-:Y:S01]  /*1ce20*/  FMUL R12, R12, UR22 ;  /* 0x000000160c0c7c20 */ /* 0x000fe20008400000 */
[----:B------:R-:W-:Y:S01]  /*1ce30*/  FMUL R13, R13, UR22 ;  /* 0x000000160d0d7c20 */ /* 0x000fe20008400000 */
[----:B------:R0:W-:Y:S01]  /*1ce40*/  @!P2 STG.E.U8 desc[UR20][R2.64+0x1], R5 ;  /* 0x000001050200a986 */ /* 0x0001e2000c101114 */
[----:B------:R-:W-:-:S02]  /*1ce50*/  ISETP.LT.OR P2, PT, R0, 0x1, !P1 ;  /* 0x000000010000780c */ /* 0x000fc40004f41670 */
[----:B------:R-:W-:Y:S01]  /*1ce60*/  F2FP.SATFINITE.E5M2.F32.PACK_AB_MERGE_C R4, RZ, R4, RZ ;  /* 0x00000004ff04723e */ /* 0x000fe200048060ff */
[----:B------:R-:W-:Y:S01]  /*1ce70*/  FMUL R14, R14, UR22 ;  /* 0x000000160e0e7c20 */ /* 0x000fe20008400000 */
        /* <DEDUP_REMOVED lines=9> */
[----:B------:R-:W-:Y:S01]  /*1cf10*/  @!P2 STG.E.U8 desc[UR20][R2.64], R4 ;  /* 0x000000040200a986 */ /* 0x000fe2000c101114 */
[----:B------:R-:W-:Y:S01]  /*1cf20*/  ISETP.GE.AND P2, PT, R32, 0x9, PT ;  /* 0x000000092000780c */ /* 0x000fe20003f46270 */
[----:B------:R-:W-:Y:S01]  /*1cf30*/  FMUL R152, R152, UR22 ;  /* 0x0000001698987c20 */ /* 0x000fe20008400000 */
[----:B------:R-:W-:Y:S01]  /*1cf40*/  FMUL R153, R153, UR22 ;  /* 0x0000001699997c20 */ /* 0x000fe20008400000 */
[----:B------:R-:W-:Y:S01]  /*1cf50*/  FMUL R154, R154, UR22 ;  /* 0x000000169a9a7c20 */ /* 0x000fe20008400000 */
[----:B------:R-:W-:Y:S01]  /*1cf60*/  ISETP.LT.OR P3, PT, R0, 0x1, !P2 ;  /* 0x000000010000780c */ /* 0x000fe20005761670 */
[----:B------:R-:W-:Y:S01]  /*1cf70*/  FMUL R155, R155, UR22 ;  /* 0x000000169b9b7c20 */ /* 0x000fe20008400000 */
[----:B------:R-:W-:Y:S01]  /*1cf80*/  F2FP.SATFINITE.E5M2.F32.PACK_AB_MERGE_C R6, RZ, R6, RZ ;  /* 0x00000006ff06723e */ /* 0x000fe200048060ff */
[----:B------:R-:W-:Y:S01]  /*1cf90*/  FMUL R156, R156, UR22 ;  /* 0x000000169c9c7c20 */ /* 0x000fe20008400000 */
        /* <DEDUP_REMOVED lines=10> */
[----:B------:R-:W-:-:S02]  /*1d040*/  ISETP.LT.OR P3, PT, R0, 0x2, !P2 ;  /* 0x000000020000780c */ /* 0x000fc40005761670 */
        /* <DEDUP_REMOVED lines=10> */
[----:B------:R-:W4:Y:S04]  /*1d0f0*/  LDL.LU R36, [R1+0x204] ;  /* 0x0002040001247983 */ /* 0x000f280000300800 */
[----:B------:R5:W-:Y:S01]  /*1d100*/  @!P3 STG.E.U8 desc[UR20][R24.64+0x1], R7 ;  /* 0x000001071800b986 */ /* 0x000be2000c101114 */
[----:B------:R-:W-:-:S03]  /*1d110*/  ISETP.LT.OR P3, PT, R0, 0xa, !P1 ;  /* 0x0000000a0000780c */ /* 0x000fc60004f61670 */
[----:B------:R-:W-:Y:S01]  /*1d120*/  @!P5 STG.E.U8 desc[UR20][R2.64+0x8], R8 ;  /* 0x000008080200d986 */ /* 0x000fe2000c101114 */
[C---:B------:R-:W-:Y:S02]  /*1d130*/  ISETP.LT.OR P5, PT, R0.reuse, 0x9, !P2 ;  /* 0x000000090000780c */ /* 0x040fe400057a1670 */
[----:B------:R-:W-:Y:S01]  /*1d140*/  F2FP.SATFINITE.E5M2.F32.PACK_AB_MERGE_C R10, RZ, R10, RZ ;  /* 0x0000000aff0a723e */ /* 0x000fe200048060ff */
[----:B------:R-:W3:Y:S01]  /*1d150*/  LDL.LU R35, [R1+0x208] ;  /* 0x0002080001237983 */ /* 0x000ee20000300800 */
[----:B------:R-:W-:Y:S02]  /*1d160*/  F2FP.SATFINITE.E5M2.F32.PACK_AB_MERGE_C R11, RZ, R11, RZ ;  /* 0x0000000bff0b723e */ /* 0x000fe400048060ff */
[----:B------:R-:W-:Y:S01]  /*1d170*/  F2FP.SATFINITE.E5M2.F32.PACK_AB_MERGE_C R12, RZ, R12, RZ ;  /* 0x0000000cff0c723e */ /* 0x000fe200048060ff */
[----:B------:R-:W-:Y:S01]  /*1d180*/  FMUL R173, R173, UR22 ;  /* 0x00000016adad7c20 */ /* 0x000fe20008400000 */
[----:B------:R-:W-:Y:S01]  /*1d190*/  F2FP.SATFINITE.E5M2.F32.PACK_AB_MERGE_C R13, RZ, R13, RZ ;  /* 0x0000000dff0d723e */ /* 0x000fe200048060ff */
[----:B------:R-:W-:Y:S01]  /*1d1a0*/  @!P3 STG.E.U8 desc[UR20][R2.64+0x9], R9 ;  /* 0x000009090200b986 */ /* 0x000fe2000c101114 */
[----:B------:R-:W-:-:S03]  /*1d1b0*/  ISETP.LT.OR P3, PT, R0, 0xa, !P2 ;  /* 0x0000000a0000780c */ /* 0x000fc60005761670 */
[----:B------:R-:W-:Y:S01]  /*1d1c0*/  @!P5 STG.E.U8 desc[UR20][R24.64+0x8], R10 ;  /* 0x0000080a1800d986 */ /* 0x000fe2000c101114 */
[----:B------:R-:W-:Y:S02]  /*1d1d0*/  ISETP.LT.OR P5, PT, R0, 0x11, !P1 ;  /* 0x000000110000780c */ /* 0x000fe40004fa1670 */
        /* <DEDUP_REMOVED lines=23> */
[----:B------:R-:W-:Y:S01]  /*1d350*/  ISETP.LT.OR P6, PT, R0, 0x29, !P2 ;  /* 0x000000290000780c */ /* 0x000fe200057c1670 */
[----:B------:R-:W3:Y:S01]  /*1d360*/  LDL.LU R30, [R1+0x218] ;  /* 0x00021800011e7983 */ /* 0x000ee20000300800 */
[----:B------:R-:W-:Y:S01]  /*1d370*/  F2FP.SATFINITE.E5M2.F32.PACK_AB_MERGE_C R152, RZ, R152, RZ ;  /* 0x00000098ff98723e */ /* 0x000fe200048060ff */
[----:B------:R-:W-:Y:S01]  /*1d380*/  FMUL R176, R176, UR22 ;  /* 0x00000016b0b07c20 */ /* 0x000fe20008400000 */
[----:B------:R-:W-:Y:S01]  /*1d390*/  F2FP.SATFINITE.E5M2.F32.PACK_AB_MERGE_C R153, RZ, R153, RZ ;  /* 0x00000099ff99723e */ /* 0x000fe200048060ff */
[----:B------:R-:W-:Y:S01]  /*1d3a0*/  @!P3 STG.E.U8 desc[UR20][R24.64+0x11], R15 ;  /* 0x0000110f1800b986 */ /* 0x000fe2000c101114 */
[C---:B------:R-:W-:Y:S01]  /*1d3b0*/  ISETP.LT.OR P3, PT, R0.reuse, 0x1a, !P1 ;  /* 0x0000001a0000780c */ /* 0x040fe20004f61670 */
[----:B------:R-:W-:Y:S01]  /*1d3c0*/  FMUL R177, R177, UR22 ;  /* 0x00000016b1b17c20 */ /* 0x000fe20008400000 */
[----:B------:R-:W-:Y:S01]  /*1d3d0*/  F2FP.SATFINITE.E5M2.F32.PACK_AB_MERGE_C R154, RZ, R154, RZ ;  /* 0x0000009aff9a723e */ /* 0x000fe200048060ff */
[----:B------:R-:W-:Y:S01]  /*1d3e0*/  @!P5 STG.E.U8 desc[UR20][R2.64+0x18], R16 ;  /* 0x000018100200d986 */ /* 0x000fe2000c101114 */
[----:B------:R-:W-:Y:S01]  /*1d3f0*/  ISETP.LT.OR P5, PT, R0, 0x19, !P2 ;  /* 0x000000190000780c */ /* 0x000fe200057a1670 */
[----:B------:R-:W-:Y:S01]  /*1d400*/  FMUL R178, R178, UR22 ;  /* 0x00000016b2b27c20 */ /* 0x000fe20008400000 */
[----:B------:R-:W-:Y:S01]  /*1d410*/  F2FP.SATFINITE.E5M2.F32.PACK_AB_MERGE_C R155, RZ, R155, RZ ;  /* 0x0000009bff9b723e */ /* 0x000fe200048060ff */
[----:B------:R-:W-:Y:S01]  /*1d420*/  FMUL R179, R179, UR22 ;  /* 0x00000016b3b37c20 */ /* 0x000fe20008400000 */
[----:B------:R-:W-:Y:S01]  /*1d430*/  F2FP.SATFINITE.E5M2.F32.PACK_AB_MERGE_C R156, RZ, R156, RZ ;  /* 0x0000009cff9c723e */ /* 0x000fe200048060ff */
[----:B------:R-:W-:Y:S01]  /*1d440*/  FMUL R180, R180, UR22 ;  /* 0x00000016b4b47c20 */ /* 0x000fe20008400000 */
[----:B------:R-:W-:Y:S01]  /*1d450*/  F2FP.SATFINITE.E5M2.F32.PACK_AB_MERGE_C R157, RZ, R157, RZ ;  /* 0x0000009dff9d723e */ /* 0x000fe200048060ff */
[----:B------:R-:W-:Y:S01]  /*1d460*/  FMUL R181, R181, UR22 ;  /* 0x00000016b5b57c20 */ /* 0x000fe20008400000 */
[----:B------:R-:W-:Y:S01]  /*1d470*/  F2FP.SATFINITE.E5M2.F32.PACK_AB_MERGE_C R158, RZ, R158, RZ ;  /* 0x0000009eff9e723e */ /* 0x000fe200048060ff */
[----:B------:R-:W-:Y:S01]  /*1d480*/  @!P3 STG.E.U8 desc[UR20][R2.64+0x19], R17 ;  /* 0x000019110200b986 */ /* 0x000fe2000c101114 */
[----:B------:R-:W-:Y:S01]  /*1d490*/  ISETP.LT.OR P3, PT, R0, 0x1a, !P2 ;  /* 0x0000001a0000780c */ /* 0x000fe20005761670 */
        /* <DEDUP_REMOVED lines=25> */
[----:B0-----:R-:W-:Y:S01]  /*1d630*/  F2FP.SATFINITE.E5M2.F32.PACK_AB_MERGE_C R5, RZ, R168, RZ ;  /* 0x000000a8ff05723e */ /* 0x001fe200048060ff */
[----:B------:R-:W-:Y:S01]  /*1d640*/  @!P3 STG.E.U8 desc[UR20][R2.64+0x21], R21 ;  /* 0x000021150200b986 */ /* 0x000fe2000c101114 */
[----:B------:R-:W-:Y:S01]  /*1d650*/  ISETP.LT.OR P3, PT, R0, 0x22, !P2 ;  /* 0x000000220000780c */ /* 0x000fe20005761670 */
[----:B------:R-:W-:Y:S01]  /*1d660*/  FMUL R192, R192, UR22 ;  /* 0x00000016c0c07c20 */ /* 0x000fe20008400000 */
[----:B------:R-:W-:Y:S01]  /*1d670*/  F2FP.SATFINITE.E5M2.F32.PACK_AB_MERGE_C R169, RZ, R169, RZ ;  /* 0x000000a9ffa9723e */ /* 0x000fe200048060ff */
[----:B------:R-:W-:Y:S01]  /*1d680*/  @!P5 STG.E.U8 desc[UR20][R24.64+0x20], R22 ;  /* 0x000020161800d986 */ /* 0x000fe2000c101114 */
[----:B------:R-:W-:Y:S01]  /*1d690*/  ISETP.LT.OR P5, PT, R0, 0x29, !P1 ;  /* 0x000000290000780c */ /* 0x000fe20004fa1670 */
[----:B------:R-:W-:Y:S01]  /*1d6a0*/  FMUL R193, R193, UR22 ;  /* 0x00000016c1c17c20 */ /* 0x000fe20008400000 */
[----:B-----5:R-:W-:Y:S01]  /*1d6b0*/  F2FP.SATFINITE.E5M2.F32.PACK_AB_MERGE_C R7, RZ, R170, RZ ;  /* 0x000000aaff07723e */ /* 0x020fe200048060ff */
        /* <DEDUP_REMOVED lines=75> */
[----:B------:R-:W-:Y:S01]  /*1db70*/  FMUL R218, R218, UR22 ;  /* 0x00000016dada7c20 */ /* 0x000fe20008400000 */
        /* <DEDUP_REMOVED lines=11> */
[----:B------:R-:W-:Y:S01]  /*1dc30*/  FMUL R222, R222, UR22 ;  /* 0x00000016dede7c20 */ /* 0x000fe20008400000 */
[----:B------:R-:W-:Y:S01]  /*1dc40*/  FMUL R223, R223, UR22 ;  /* 0x00000016dfdf7c20 */ /* 0x000fe20008400000 */
[----:B------:R-:W-:Y:S01]  /*1dc50*/  FMUL R224, R224, UR22 ;  /* 0x00000016e0e07c20 */ /* 0x000fe20008400000 */
[----:B------:R0:W-:Y:S01]  /*1dc60*/  @!P3 STG.E.U8 desc[UR20][R2.64+0x48], R5 ;  /* 0x000048050200b986 */ /* 0x0001e2000c101114 */
[C---:B------:R-:W-:Y:S01]  /*1dc70*/  ISETP.LT.OR P3, PT, R0.reuse, 0x4a, !P2 ;  /* 0x0000004a0000780c */ /* 0x040fe20005761670 */
[----:B------:R-:W-:Y:S01]  /*1dc80*/  FMUL R225, R225, UR22 ;  /* 0x00000016e1e17c20 */ /* 0x000fe20008400000 */
[----:B------:R-:W-:Y:S01]  /*1dc90*/  F2FP.SATFINITE.E5M2.F32.PACK_AB_MERGE_C R221, RZ, R221, RZ ;  /* 0x000000ddffdd723e */ /* 0x000fe200048060ff */
[----:B------:R-:W-:Y:S01]  /*1dca0*/  @!P6 STG.E.U8 desc[UR20][R2.64+0x49], R169 ;  /* 0x000049a90200e986 */ /* 0x000fe2000c101114 */
[----:B------:R-:W-:Y:S01]  /*1dcb0*/  ISETP.LT.OR P6, PT, R0, 0x51, !P1 ;  /* 0x000000510000780c */ /* 0x000fe20004fc1670 */
[----:B------:R-:W-:Y:S01]  /*1dcc0*/  FMUL R226, R226, UR22 ;  /* 0x00000016e2e27c20 */ /* 0x000fe20008400000 */
[----:B------:R-:W-:Y:S01]  /*1dcd0*/  F2FP.SATFINITE.E5M2.F32.PACK_AB_MERGE_C R223, RZ, R223, RZ ;  /* 0x000000dfffdf723e */ /* 0x000fe200048060ff */
[----:B------:R5:W-:Y:S01]  /*1dce0*/  @!P5 STG.E.U8 desc[UR20][R24.64+0x48], R7 ;  /* 0x000048071800d986 */ /* 0x000be2000c101114 */
[----:B------:R-:W-:Y:S01]  /*1dcf0*/  ISETP.LT.OR P5, PT, R0, 0x52, !P1 ;  /* 0x000000520000780c */ /* 0x000fe20004fa1670 */
[----:B------:R-:W-:Y:S01]  /*1dd00*/  FMUL R227, R227, UR22 ;  /* 0x00000016e3e37c20 */ /* 0x000fe20008400000 */
[----:B------:R-:W-:Y:S01]  /*1dd10*/  F2FP.SATFINITE.E5M2.F32.PACK_AB_MERGE_C R225, RZ, R225, RZ ;  /* 0x000000e1ffe1723e */ /* 0x000fe200048060ff */
[----:B------:R-:W-:Y:S01]  /*1dd20*/  FMUL R228, R228, UR22 ;  /* 0x00000016e4e47c20 */ /* 0x000fe20008400000 */
[----:B0-----:R-:W-:Y:S01]  /*1dd30*/  F2FP.SATFINITE.E5M2.F32.PACK_AB_MERGE_C R5, RZ, R172, RZ ;  /* 0x000000acff05723e */ /* 0x001fe200048060ff */
[----:B------:R-:W-:Y:S01]  /*1dd40*/  @!P3 STG.E.U8 desc[UR20][R24.64+0x49], R171 ;  /* 0x000049ab1800b986 */ /* 0x000fe2000c101114 */
[C---:B------:R-:W-:Y:S01]  /*1dd50*/  ISETP.LT.OR P3, PT, R0.reuse, 0x51, !P2 ;  /* 0x000000510000780c */ /* 0x040fe20005761670 */
[----:B------:R-:W-:Y:S01]  /*1dd60*/  FMUL R229, R229, UR22 ;  /* 0x00000016e5e57c20 */ /* 0x000fe20008400000 */
[----:B------:R-:W-:Y:S01]  /*1dd70*/  F2FP.SATFINITE.E5M2.F32.PACK_AB_MERGE_C R227, RZ, R227, RZ ;  /* 0x000000e3ffe3723e */ /* 0x000fe200048060ff */
[----:B------:R0:W-:Y:S01]  /*1dd80*/  @!P6 STG.E.U8 desc[UR20][R2.64+0x50], R5 ;  /* 0x000050050200e986 */ /* 0x0001e2000c101114 */
[----:B------:R-:W-:Y:S01]  /*1dd90*/  ISETP.LT.OR P6, PT, R0, 0x52, !P2 ;  /* 0x000000520000780c */ /* 0x000fe200057c1670 */
[----:B------:R-:W-:Y:S01]  /*1dda0*/  FMUL R230, R230, UR22 ;  /* 0x00000016e6e67c20 */ /* 0x000fe20008400000 */
[----:B-----5:R-:W-:Y:S01]  /*1ddb0*/  F2FP.SATFINITE.E5M2.F32.PACK_AB_MERGE_C R7, RZ, R174, RZ ;  /* 0x000000aeff07723e */ /* 0x020fe200048060ff */
[----:B------:R-:W-:Y:S01]  /*1ddc0*/  @!P5 STG.E.U8 desc[UR20][R2.64+0x51], R173 ;  /* 0x000051ad0200d986 */ /* 0x000fe2000c101114 */
[----:B------:R-:W-:Y:S01]  /*1ddd0*/  ISETP.LT.OR P5, PT, R0, 0x59, !P1 ;  /* 0x000000590000780c */ /* 0x000fe20004fa1670 */
[----:B------:R-:W-:Y:S01]  /*1dde0*/  FMUL R231, R231, UR22 ;  /* 0x00000016e7e77c20 */ /* 0x000fe20008400000 */
[----:B------:R-:W-:Y:S01]  /*1ddf0*/  F2FP.SATFINITE.E5M2.F32.PACK_AB_MERGE_C R229, RZ, R229, RZ ;  /* 0x000000e5ffe5723e */ /* 0x000fe200048060ff */
[----:B------:R-:W-:Y:S01]  /*1de00*/  FMUL R232, R232, UR22 ;  /* 0x00000016e8e87c20 */ /* 0x000fe20008400000 */
[----:B------:R-:W-:Y:S01]  /*1de10*/  FMUL R233, R233, UR22 ;  /* 0x00000016e9e97c20 */ /* 0x000fe20008400000 */
[----:B------:R5:W-:Y:S01]  /*1de20*/  @!P3 STG.E.U8 desc[UR20][R24.64+0x50], R7 ;  /* 0x000050071800b986 */ /* 0x000be2000c101114 */
[----:B------:R-:W-:Y:S01]  /*1de30*/  ISETP.LT.OR P3, PT, R0, 0x5a, !P1 ;  /* 0x0000005a0000780c */ /* 0x000fe20004f61670 */
        /* <DEDUP_REMOVED lines=9> */
[----:B------:R-:W-:Y:S01]  /*1ded0*/  F2FP.SATFINITE.E5M2.F32.PACK_AB_MERGE_C R233, RZ, R233, RZ ;  /* 0x000000e9ffe9723e */ /* 0x000fe200048060ff */
[----:B--2---:R-:W-:Y:S01]  /*1dee0*/  FMUL R4, R37, UR22 ;  /* 0x0000001625047c20 */ /* 0x004fe20008400000 */
[----:B-----5:R-:W-:Y:S01]  /*1def0*/  F2FP.SATFINITE.E5M2.F32.PACK_AB_MERGE_C R7, RZ, R178, RZ ;  /* 0x000000b2ff07723e */ /* 0x020fe200048060ff */
[----:B------:R-:W-:Y:S01]  /*1df00*/  @!P3 STG.E.U8 desc[UR20][R2.64+0x59], R177 ;  /* 0x000059b10200b986 */ /* 0x000fe2000c101114 */
[C---:B------:R-:W-:Y:S01]  /*1df10*/  ISETP.LT.OR P3, PT, R0.reuse, 0x61, !P1 ;  /* 0x000000610000780c */ /* 0x040fe20004f61670 */
[----:B------:R-:W-:Y:S01]  /*1df20*/  FMUL R237, R237, UR22 ;  /* 0x00000016eded7c20 */ /* 0x000fe20008400000 */
[----:B------:R-:W-:Y:S01]  /*1df30*/  F2FP.SATFINITE.E5M2.F32.PACK_AB_MERGE_C R235, RZ, R235, RZ ;  /* 0x000000ebffeb723e */ /* 0x000fe200048060ff */
[----:B------:R2:W-:Y:S01]  /*1df40*/  @!P6 STG.E.U8 desc[UR20][R24.64+0x58], R7 ;  /* 0x000058071800e986 */ /* 0x0005e2000c101114 */
[----:B------:R-:W-:-:S02]  /*1df50*/  ISETP.LT.OR P6, PT, R0, 0x62, !P1 ;  /* 0x000000620000780c */ /* 0x000fc40004fc1670 */
[----:B0-----:R-:W-:Y:S01]  /*1df60*/  F2FP.SATFINITE.E5M2.F32.PACK_AB_MERGE_C R5, RZ, R180, RZ ;  /* 0x000000b4ff05723e */ /* 0x001fe200048060ff */
[----:B------:R-:W-:Y:S01]  /*1df70*/  @!P5 STG.E.U8 desc[UR20][R24.64+0x59], R179 ;  /* 0x000059b31800d986 */ /* 0x000fe2000c101114 */
[C---:B------:R-:W-:Y:S02]  /*1df80*/  ISETP.LT.OR P5, PT, R0.reuse, 0x61, !P2 ;  /* 0x000000610000780c */ /* 0x040fe400057a1670 */
[----:B------:R-:W-:Y:S01]  /*1df90*/  F2FP.SATFINITE.E5M2.F32.PACK_AB_MERGE_C R9, RZ, R236, RZ ;  /* 0x000000ecff09723e */ /* 0x000fe200048060ff */
[----:B------:R-:W5:Y:S04]  /*1dfa0*/  LDL.LU R37, [R1+0x21c] ;  /* 0x00021c0001257983 */ /* 0x000f680000300800 */
[----:B------:R0:W-:Y:S01]  /*1dfb0*/  @!P3 STG.E.U8 desc[UR20][R2.64+0x60], R5 ;  /* 0x000060050200b986 */ /* 0x0001e2000c101114 */
[----:B------:R-:W-:-:S02]  /*1dfc0*/  ISETP.LT.OR P3, PT, R0, 0x62, !P2 ;  /* 0x000000620000780c */ /* 0x000fc40005761670 */
[----:B--2---:R-:W-:Y:S01]  /*1dfd0*/  F2FP.SATFINITE.E5M2.F32.PACK_AB_MERGE_C R7, RZ, R182, RZ ;  /* 0x000000b6ff07723e */ /* 0x004fe200048060ff */
[----:B------:R-:W-:Y:S01]  /*1dfe0*/  @!P6 STG.E.U8 desc[UR20][R2.64+0x61], R181 ;  /* 0x000061b50200e986 */ /* 0x000fe2000c101114 */
[----:B------:R-:W-:-:S03]  /*1dff0*/  ISETP.LT.OR P6, PT, R0, 0x69, !P1 ;  /* 0x000000690000780c */ /* 0x000fc60004fc1670 */
[----:B------:R2:W-:Y:S01]  /*1e000*/  @!P5 STG.E.U8 desc[UR20][R24.64+0x60], R7 ;  /* 0x000060071800d986 */ /* 0x0005e2000c101114 */
[----:B------:R-:W-:Y:S02]  /*1e010*/  ISETP.LT.OR P5, PT, R0, 0x6a, !P1 ;  /* 0x0000006a0000780c */ /* 0x000fe40004fa1670 */
[----:B0-----:R-:W-:-:S03]  /*1e020*/  F2FP.SATFINITE.E5M2.F32.PACK_AB_MERGE_C R5, RZ, R184, RZ ;  /* 0x000000b8ff05723e */ /* 0x001fc600048060ff */
[----:B------:R-:W-:Y:S01]  /*1e030*/  @!P3 STG.E.U8 desc[UR20][R24.64+0x61], R183 ;  /* 0x000061b71800b986 */ /* 0x000fe2000c101114 */
[----:B------:R-:W-:-:S03]  /*1e040*/  ISETP.LT.OR P3, PT, R0, 0x69, !P2 ;  /* 0x000000690000780c */ /* 0x000fc60005761670 */
[----:B------:R0:W-:Y:S01]  /*1e050*/  @!P6 STG.E.U8 desc[UR20][R2.64+0x68], R5 ;  /* 0x000068050200e986 */ /* 0x0001e2000c101114 */
[C---:B------:R-:W-:Y:S02]  /*1e060*/  ISETP.LT.OR P6, PT, R0.reuse, 0x6a, !P2 ;  /* 0x0000006a0000780c */ /* 0x040fe400057c1670 */
[----:B--2---:R-:W-:Y:S01]  /*1e070*/  F2FP.SATFINITE.E5M2.F32.PACK_AB_MERGE_C R7, RZ, R186, RZ ;  /* 0x000000baff07723e */ /* 0x004fe200048060ff */
[----:B------:R-:W-:Y:S01]  /*1e080*/  @!P5 STG.E.U8 desc[UR20][R2.64+0x69], R185 ;  /* 0x000069b90200d986 */ /* 0x000fe2000c101114 */
[----:B------:R-:W-:-:S05]  /*1e090*/  ISETP.LT.OR P5, PT, R0, 0x71, !P1 ;  /* 0x000000710000780c */ /* 0x000fca0004fa1670 */
[----:B------:R2:W-:Y:S01]  /*1e0a0*/  @!P3 STG.E.U8 desc[UR20][R24.64+0x68], R7 ;  /* 0x000068071800b986 */ /* 0x0005e2000c101114 */
[C---:B------:R-:W-:Y:S02]  /*1e0b0*/  ISETP.LT.OR P3, PT, R0.reuse, 0x72, !P1 ;  /* 0x000000720000780c */ /* 0x040fe40004f61670 */
[----:B0-----:R-:W-:Y:S01]  /*1e0c0*/  F2FP.SATFINITE.E5M2.F32.PACK_AB_MERGE_C R5, RZ, R188, RZ ;  /* 0x000000bcff05723e */ /* 0x001fe200048060ff */
[----:B------:R-:W-:Y:S01]  /*1e0d0*/  @!P6 STG.E.U8 desc[UR20][R24.64+0x69], R187 ;  /* 0x000069bb1800e986 */ /* 0x000fe2000c101114 */
[----:B------:R-:W-:-:S03]  /*1e0e0*/  ISETP.LT.OR P6, PT, R0, 0x71, !P2 ;  /* 0x000000710000780c */ /* 0x000fc600057c1670 */
[----:B------:R0:W-:Y:S01]  /*1e0f0*/  @!P5 STG.E.U8 desc[UR20][R2.64+0x70], R5 ;  /* 0x000070050200d986 */ /* 0x0001e2000c101114 */
[----:B------:R-:W-:Y:S02]  /*1e100*/  ISETP.LT.OR P5, PT, R0, 0x72, !P2 ;  /* 0x000000720000780c */ /* 0x000fe400057a1670 */
[----:B--2---:R-:W-:-:S03]  /*1e110*/  F2FP.SATFINITE.E5M2.F32.PACK_AB_MERGE_C R7, RZ, R190, RZ ;  /* 0x000000beff07723e */ /* 0x004fc600048060ff */
[----:B------:R-:W-:Y:S01]  /*1e120*/  @!P3 STG.E.U8 desc[UR20][R2.64+0x71], R189 ;  /* 0x000071bd0200b986 */ /* 0x000fe2000c101114 */
[----:B------:R-:W-:-:S03]  /*1e130*/  ISETP.LT.OR P3, PT, R0, 0x79, !P1 ;  /* 0x000000790000780c */ /* 0x000fc60004f61670 */
[----:B------:R2:W-:Y:S01]  /*1e140*/  @!P6 STG.E.U8 desc[UR20][R24.64+0x70], R7 ;  /* 0x000070071800e986 */ /* 0x0005e2000c101114 */
[C---:B------:R-:W-:Y:S02]  /*1e150*/  ISETP.LT.OR P6, PT, R0.reuse, 0x7a, !P1 ;  /* 0x0000007a0000780c */ /* 0x040fe40004fc1670 */
[----:B0-----:R-:W-:Y:S01]  /*1e160*/  F2FP.SATFINITE.E5M2.F32.PACK_AB_MERGE_C R5, RZ, R192, RZ ;  /* 0x000000c0ff05723e */ /* 0x001fe200048060ff */
[----:B------:R-:W-:Y:S01]  /*1e170*/  @!P5 STG.E.U8 desc[UR20][R24.64+0x71], R191 ;  /* 0x000071bf1800d986 */ /* 0x000fe2000c101114 */
[----:B------:R-:W-:-:S05]  /*1e180*/  ISETP.LT.OR P5, PT, R0, 0x79, !P2 ;  /* 0x000000790000780c */ /* 0x000fca00057a1670 */
[----:B------:R0:W-:Y:S01]  /*1e190*/  @!P3 STG.E.U8 desc[UR20][R2.64+0x78], R5 ;  /* 0x000078050200b986 */ /* 0x0001e2000c101114 */
[C---:B------:R-:W-:Y:S02]  /*1e1a0*/  ISETP.LT.OR P3, PT, R0.reuse, 0x7a, !P2 ;  /* 0x0000007a0000780c */ /* 0x040fe40005761670 */
        /* <DEDUP_REMOVED lines=104> */
[----:B------:R-:W-:-:S03]  /*1e830*/  ISETP.LT.OR P3, PT, R0, 0xd2, !P1 ;  /* 0x000000d20000780c */ /* 0x000fc60004f61670 */
[----:B------:R-:W-:Y:S01]  /*1e840*/  @!P6 STG.E.U8 desc[UR20][R24.64+0xc9], R235 ;  /* 0x0000c9eb1800e986 */ /* 0x000fe2000c101114 */
[----:B------:R-:W-:Y:S01]  /*1e850*/  ISETP.LT.OR P6, PT, R0, 0xd1, !P2 ;  /* 0x000000d10000780c */ /* 0x000fe200057c1670 */
[----:B----4-:R-:W-:Y:S02]  /*1e860*/  FMUL R5, R36, UR22 ;  /* 0x0000001624057c20 */ /* 0x010fe40008400000 */
[----:B------:R-:W2:Y:S01]  /*1e870*/  LDL.LU R36, [R1+0x220] ;  /* 0x0002200001247983 */ /* 0x000ea20000300800 */
[----:B0-----:R-:W-:Y:S01]  /*1e880*/  F2FP.SATFINITE.E5M2.F32.PACK_AB_MERGE_C R7, RZ, R4, RZ ;  /* 0x00000004ff07723e */ /* 0x001fe200048060ff */
[----:B---3--:R-:W-:Y:S02]  /*1e890*/  FMUL R4, R35, UR22 ;  /* 0x0000001623047c20 */ /* 0x008fe40008400000 */
[----:B------:R0:W-:Y:S01]  /*1e8a0*/  @!P5 STG.E.U8 desc[UR20][R2.64+0xd0], R9 ;  /* 0x0000d0090200d986 */ /* 0x0001e2000c101114 */
[----:B------:R-:W-:Y:S02]  /*1e8b0*/  F2FP.SATFINITE.E5M2.F32.PACK_AB_MERGE_C R237, RZ, R237, RZ ;  /* 0x000000edffed723e */ /* 0x000fe400048060ff */
[----:B------:R-:W-:Y:S01]  /*1e8c0*/  F2FP.SATFINITE.E5M2.F32.PACK_AB_MERGE_C R11, RZ, R5, RZ ;  /* 0x00000005ff0b723e */ /* 0x000fe200048060ff */
[----:B------:R-:W3:Y:S01]  /*1e8d0*/  LDL.LU R35, [R1+0x224] ;  /* 0x0002240001237983 */ /* 0x000ee20000300800 */
[----:B------:R-:W-:-:S03]  /*1e8e0*/  FMUL R5, R34, UR22 ;  /* 0x0000001622057c20 */ /* 0x000fc60008400000 */
[----:B------:R-:W4:Y:S01]  /*1e8f0*/  LDL.LU R34, [R1+0x228] ;  /* 0x0002280001227983 */ /* 0x000f220000300800 */
[----:B0-----:R-:W-:Y:S01]  /*1e900*/  F2FP.SATFINITE.E5M2.F32.PACK_AB_MERGE_C R9, RZ, R4, RZ ;  /* 0x00000004ff09723e */ /* 0x001fe200048060ff */
[----:B------:R-:W-:Y:S02]  /*1e910*/  FMUL R4, R33, UR22 ;  /* 0x0000001621047c20 */ /* 0x000fe40008400000 */
[----:B------:R-:W-:Y:S01]  /*1e920*/  @!P3 STG.E.U8 desc[UR20][R2.64+0xd1], R237 ;  /* 0x0000d1ed0200b986 */ /* 0x000fe2000c101114 */
[----:B------:R-:W-:-:S03]  /*1e930*/  F2FP.SATFINITE.E5M2.F32.PACK_AB_MERGE_C R13, RZ, R5, RZ ;  /* 0x00000005ff0d723e */ /* 0x000fc600048060ff */
[----:B------:R0:W-:Y:S01]  /*1e940*/  @!P6 STG.E.U8 desc[UR20][R24.64+0xd0], R7 ;  /* 0x0000d0071800e986 */ /* 0x0001e2000c101114 */
[----:B------:R-:W-:-:S03]  /*1e950*/  FMUL R5, R30, UR22 ;  /* 0x000000161e057c20 */ /* 0x000fc60008400000 */
[----:B------:R-:W4:Y:S01]  /*1e960*/  LDL.LU R33, [R1+0x22c] ;  /* 0x00022c0001217983 */ /* 0x000f220000300800 */
[----:B0-----:R-:W-:Y:S01]  /*1e970*/  F2FP.SATFINITE.E5M2.F32.PACK_AB_MERGE_C R7, RZ, R4, RZ ;  /* 0x00000004ff07723e */ /* 0x001fe200048060ff */
[----:B------:R-:W-:Y:S02]  /*1e980*/  FMUL R4, R31, UR22 ;  /* 0x000000161f047c20 */ /* 0x000fe40008400000 */
[----:B------:R-:W4:Y:S04]  /*1e990*/  LDL.LU R31, [R1+0x230] ;  /* 0x00023000011f7983 */ /* 0x000f280000300800 */
[----:B------:R-:W4:Y:S01]  /*1e9a0*/  LDL.LU R30, [R1+0x234] ;  /* 0x00023400011e7983 */ /* 0x000f220000300800 */
[C---:B------:R-:W-:Y:S02]  /*1e9b0*/  ISETP.LT.OR P5, PT, R0.reuse, 0xd2, !P2 ;  /* 0x000000d20000780c */ /* 0x040fe400057a1670 */
[C---:B------:R-:W-:Y:S01]  /*1e9c0*/  ISETP.LT.OR P3, PT, R0.reuse, 0xd9, !P1 ;  /* 0x000000d90000780c */ /* 0x040fe20004f61670 */
[----:B-----5:R-:W-:Y:S01]  /*1e9d0*/  FMUL R6, R37, UR22 ;  /* 0x0000001625067c20 */ /* 0x020fe20008400000 */
[C---:B------:R-:W-:Y:S01]  /*1e9e0*/  ISETP.LT.OR P6, PT, R0.reuse, 0xda, !P1 ;  /* 0x000000da0000780c */ /* 0x040fe20004fc1670 */
[----:B------:R-:W5:Y:S04]  /*1e9f0*/  LDL.LU R38, [R1+0x238] ;  /* 0x0002380001267983 */ /* 0x000f680000300800 */
[----:B------:R-:W5:Y:S04]  /*1ea00*/  LDL.LU R37, [R1+0x23c] ;  /* 0x00023c0001257983 */ /* 0x000f680000300800 */
[----:B------:R0:W-:Y:S01]  /*1ea10*/  @!P5 STG.E.U8 desc[UR20][R24.64+0xd1], R11 ;  /* 0x0000d10b1800d986 */ /* 0x0001e2000c101114 */
[----:B------:R-:W-:-:S03]  /*1ea20*/  ISETP.LT.OR P5, PT, R0, 0xd9, !P2 ;  /* 0x000000d90000780c */ /* 0x000fc600057a1670 */
[----:B------:R1:W-:Y:S01]  /*1ea30*/  @!P3 STG.E.U8 desc[UR20][R2.64+0xd8], R9 ;  /* 0x0000d8090200b986 */ /* 0x0003e2000c101114 */
[----:B------:R-:W-:-:S03]  /*1ea40*/  ISETP.LT.OR P3, PT, R0, 0xda, !P2 ;  /* 0x000000da0000780c */ /* 0x000fc60005761670 */
[----:B------:R1:W-:Y:S01]  /*1ea50*/  @!P6 STG.E.U8 desc[UR20][R2.64+0xd9], R13 ;  /* 0x0000d90d0200e986 */ /* 0x0003e2000c101114 */
[----:B------:R-:W-:Y:S02]  /*1ea60*/  ISETP.LT.OR P6, PT, R0, 0xe1, !P1 ;  /* 0x000000e10000780c */ /* 0x000fe40004fc1670 */
[----:B0-----:R-:W-:-:S03]  /*1ea70*/  F2FP.SATFINITE.E5M2.F32.PACK_AB_MERGE_C R11, RZ, R4, RZ ;  /* 0x00000004ff0b723e */ /* 0x001fc600048060ff */
[----:B------:R0:W-:Y:S01]  /*1ea80*/  @!P5 STG.E.U8 desc[UR20][R24.64+0xd8], R7 ;  /* 0x0000d8071800d986 */ /* 0x0001e2000c101114 */
[----:B-1----:R-:W-:-:S03]  /*1ea90*/  F2FP.SATFINITE.E5M2.F32.PACK_AB_MERGE_C R9, RZ, R5, RZ ;  /* 0x00000005ff09723e */ /* 0x002fc600048060ff */
[----:B------:R-:W-:Y:S04]  /*1eaa0*/  @!P3 STG.E.U8 desc[UR20][R24.64+0xd9], R11 ;  /* 0x0000d90b1800b986 */ /* 0x000fe8000c101114 */
[----:B------:R1:W-:Y:S01]  /*1eab0*/  @!P6 STG.E.U8 desc[UR20][R2.64+0xe0], R9 ;  /* 0x0000e0090200e986 */ /* 0x0003e2000c101114 */
[----:B------:R-:W-:Y:S01]  /*1eac0*/  F2FP.SATFINITE.E5M2.F32.PACK_AB_MERGE_C R13, RZ, R6, RZ ;  /* 0x00000006ff0d723e */ /* 0x000fe200048060ff */
[----:B--2---:R-:W-:Y:S02]  /*1ead0*/  FMUL R4, R36, UR22 ;  /* 0x0000001624047c20 */ /* 0x004fe40008400000 */
[----:B------:R-:W2:Y:S03]  /*1eae0*/  LDL.LU R36, [R1+0x240] ;  /* 0x0002400001247983 */ /* 0x000ea60000300800 */
[----:B0-----:R-:W-:Y:S01]  /*1eaf0*/  F2FP.SATFINITE.E5M2.F32.PACK_AB_MERGE_C R7, RZ, R4, RZ ;  /* 0x00000004ff07723e */ /* 0x001fe200048060ff */
[----:B---3--:R-:W-:-:S02]  /*1eb00*/  FMUL R5, R35, UR22 ;  /* 0x0000001623057c20 */ /* 0x008fc40008400000 */
[----:B------:R-:W3:Y:S01]  /*1eb10*/  LDL.LU R35, [R1+0x244] ;  /* 0x0002440001237983 */ /* 0x000ee20000300800 */
[----:B----4-:R-:W-:-:S03]  /*1eb20*/  FMUL R4, R34, UR22 ;  /* 0x0000001622047c20 */ /* 0x010fc60008400000 */
[----:B------:R-:W4:Y:S01]  /*1eb30*/  LDL.LU R34, [R1+0x248] ;  /* 0x0002480001227983 */ /* 0x000f220000300800 */
[----:B------:R-:W-:Y:S02]  /*1eb40*/  F2FP.SATFINITE.E5M2.F32.PACK_AB_MERGE_C R15, RZ, R5, RZ ;  /* 0x00000005ff0f723e */ /* 0x000fe400048060ff */
[----:B-1----:R-:W-:Y:S01]  /*1eb50*/  F2FP.SATFINITE.E5M2.F32.PACK_AB_MERGE_C R9, RZ, R4, RZ ;  /* 0x00000004ff09723e */ /* 0x002fe200048060ff */
[----:B------:R-:W-:Y:S02]  /*1eb60*/  FMUL R4, R33, UR22 ;  /* 0x0000001621047c20 */ /* 0x000fe40008400000 */
[----:B------:R-:W4:Y:S01]  /*1eb70*/  LDL.LU R33, [R1+0x24c] ;  /* 0x00024c0001217983 */ /* 0x000f220000300800 */
[----:B------:R-:W-:-:S03]  /*1eb80*/  FMUL R5, R31, UR22 ;  /* 0x000000161f057c20 */ /* 0x000fc60008400000 */
[----:B------:R-:W4:Y:S01]  /*1eb90*/  LDL.LU R31, [R1+0x250] ;  /* 0x00025000011f7983 */ /* 0x000f220000300800 */
[----:B------:R-:W-:-:S03]  /*1eba0*/  FMUL R6, R30, UR22 ;  /* 0x000000161e067c20 */ /* 0x000fc60008400000 */
[----:B------:R-:W4:Y:S01]  /*1ebb0*/  LDL.LU R30, [R1+0x254] ;  /* 0x00025400011e7983 */ /* 0x000f220000300800 */
[C---:B------:R-:W-:Y:S02]  /*1ebc0*/  ISETP.LT.OR P5, PT, R0.reuse, 0xe2, !P1 ;  /* 0x000000e20000780c */ /* 0x040fe40004fa1670 */
[C---:B------:R-:W-:Y:S02]  /*1ebd0*/  ISETP.LT.OR P3, PT, R0.reuse, 0xe1, !P2 ;  /* 0x000000e10000780c */ /* 0x040fe40005761670 */
[----:B------:R-:W-:-:S09]  /*1ebe0*/  ISETP.LT.OR P6, PT, R0, 0xe2, !P2 ;  /* 0x000000e20000780c */ /* 0x000fd200057c1670 */
[----:B------:R-:W-:Y:S01]  /*1ebf0*/  @!P5 STG.E.U8 desc[UR20][R2.64+0xe1], R13 ;  /* 0x0000e10d0200d986 */ /* 0x000fe2000c101114 */
[----:B------:R-:W-:-:S03]  /*1ec00*/  ISETP.LT.OR P5, PT, R0, 0xe9, !P1 ;  /* 0x000000e90000780c */ /* 0x000fc60004fa1670 */
[----:B------:R0:W-:Y:S01]  /*1ec10*/  @!P3 STG.E.U8 desc[UR20][R24.64+0xe0], R7 ;  /* 0x0000e0071800b986 */ /* 0x0001e2000c101114 */
[----:B------:R-:W-:-:S03]  /*1ec20*/  ISETP.LT.OR P3, PT, R0, 0xea, !P1 ;  /* 0x000000ea0000780c */ /* 0x000fc60004f61670 */
[----:B------:R1:W-:Y:S01]  /*1ec30*/  @!P6 STG.E.U8 desc[UR20][R24.64+0xe1], R15 ;  /* 0x0000e10f1800e986 */ /* 0x0003e2000c101114 */
[----:B------:R-:W-:Y:S02]  /*1ec40*/  ISETP.LT.OR P6, PT, R0, 0xe9, !P2 ;  /* 0x000000e90000780c */ /* 0x000fe400057c1670 */
[----:B------:R-:W-:Y:S01]  /*1ec50*/  F2FP.SATFINITE.E5M2.F32.PACK_AB_MERGE_C R11, RZ, R4, RZ ;  /* 0x00000004ff0b723e */ /* 0x000fe200048060ff */
[----:B-----5:R-:W-:Y:S02]  /*1ec60*/  FMUL R4, R38, UR22 ;  /* 0x0000001626047c20 */ /* 0x020fe40008400000 */
[----:B------:R5:W-:Y:S01]  /*1ec70*/  @!P5 STG.E.U8 desc[UR20][R2.64+0xe8], R9 ;  /* 0x0000e8090200d986 */ /* 0x000be2000c101114 */
[----:B------:R-:W-:Y:S02]  /*1ec80*/  ISETP.LT.OR P5, PT, R0, 0xea, !P2 ;  /* 0x000000ea0000780c */ /* 0x000fe400057a1670 */
[----:B0-----:R-:W-:Y:S01]  /*1ec90*/  F2FP.SATFINITE.E5M2.F32.PACK_AB_MERGE_C R7, RZ, R5, RZ ;  /* 0x00000005ff07723e */ /* 0x001fe200048060ff */
[----:B------:R-:W-:Y:S01]  /*1eca0*/  FMUL R5, R37, UR22 ;  /* 0x0000001625057c20 */ /* 0x000fe20008400000 */
[----:B------:R-:W-:-:S04]  /*1ecb0*/  F2FP.SATFINITE.E5M2.F32.PACK_AB_MERGE_C R13, RZ, R6, RZ ;  /* 0x00000006ff0d723e */ /* 0x000fc800048060ff */
[----:B-1----:R-:W-:Y:S02]  /*1ecc0*/  F2FP.SATFINITE.E5M2.F32.PACK_AB_MERGE_C R15, RZ, R5, RZ ;  /* 0x00000005ff0f723e */ /* 0x002fe400048060ff */
[----:B-----5:R-:W-:Y:S01]  /*1ecd0*/  F2FP.SATFINITE.E5M2.F32.PACK_AB_MERGE_C R9, RZ, R4, RZ ;  /* 0x00000004ff09723e */ /* 0x020fe200048060ff */
[----:B------:R-:W-:Y:S04]  /*1ece0*/  @!P3 STG.E.U8 desc[UR20][R2.64+0xe9], R11 ;  /* 0x0000e90b0200b986 */ /* 0x000fe8000c101114 */
[----:B------:R0:W-:Y:S04]  /*1ecf0*/  @!P6 STG.E.U8 desc[UR20][R24.64+0xe8], R7 ;  /* 0x0000e8071800e986 */ /* 0x0001e8000c101114 */
[----:B------:R1:W-:Y:S01]  /*1ed00*/  @!P5 STG.E.U8 desc[UR20][R24.64+0xe9], R13 ;  /* 0x0000e90d1800d986 */ /* 0x0003e2000c101114 */
[----:B--2---:R-:W-:-:S05]  /*1ed10*/  FMUL R4, R36, UR22 ;  /* 0x0000001624047c20 */ /* 0x004fca0008400000 */
[----:B0-----:R-:W-:Y:S01]  /*1ed20*/  F2FP.SATFINITE.E5M2.F32.PACK_AB_MERGE_C R7, RZ, R4, RZ ;  /* 0x00000004ff07723e */ /* 0x001fe200048060ff */
[----:B---3--:R-:W-:Y:S02]  /*1ed30*/  FMUL R5, R35, UR22 ;  /* 0x0000001623057c20 */ /* 0x008fe40008400000 */
[----:B------:R-:W2:Y:S01]  /*1ed40*/  LDL.LU R35, [R1+0x258] ;  /* 0x0002580001237983 */ /* 0x000ea20000300800 */
[----:B----4-:R-:W-:-:S03]  /*1ed50*/  FMUL R6, R34, UR22 ;  /* 0x0000001622067c20 */ /* 0x010fc60008400000 */
[----:B------:R-:W3:Y:S01]  /*1ed60*/  LDL.LU R37, [R1+0x25c] ;  /* 0x00025c0001257983 */ /* 0x000ee20000300800 */
[----:B------:R-:W-:-:S03]  /*1ed70*/  F2FP.SATFINITE.E5M2.F32.PACK_AB_MERGE_C R11, RZ, R5, RZ ;  /* 0x00000005ff0b723e */ /* 0x000fc600048060ff */
[----:B------:R-:W4:Y:S01]  /*1ed80*/  LDL.LU R34, [R1+0x260] ;  /* 0x0002600001227983 */ /* 0x000f220000300800 */
[----:B-1----:R-:W-:Y:S01]  /*1ed90*/  F2FP.SATFINITE.E5M2.F32.PACK_AB_MERGE_C R13, RZ, R6, RZ ;  /* 0x00000006ff0d723e */ /* 0x002fe200048060ff */
[----:B------:R-:W-:Y:S02]  /*1eda0*/  FMUL R4, R33, UR22 ;  /* 0x0000001621047c20 */ /* 0x000fe40008400000 */
[----:B------:R-:W5:Y:S01]  /*1edb0*/  LDL.LU R33, [R1+0x264] ;  /* 0x0002640001217983 */ /* 0x000f620000300800 */
[----:B------:R-:W-:-:S03]  /*1edc0*/  FMUL R5, R31, UR22 ;  /* 0x000000161f057c20 */ /* 0x000fc60008400000 */
[----:B------:R-:W5:Y:S01]  /*1edd0*/  LDL.LU R31, [R1+0x268] ;  /* 0x00026800011f7983 */ /* 0x000f620000300800 */
[----:B------:R-:W-:-:S03]  /*1ede0*/  FMUL R6, R30, UR22 ;  /* 0x000000161e067c20 */ /* 0x000fc60008400000 */
[----:B------:R-:W5:Y:S01]  /*1edf0*/  LDL.LU R30, [R1+0x26c] ;  /* 0x00026c00011e7983 */ /* 0x000f620000300800 */
[C---:B------:R-:W-:Y:S02]  /*1ee00*/  ISETP.LT.OR P3, PT, R0.reuse, 0xf1, !P1 ;  /* 0x000000f10000780c */ /* 0x040fe40004f61670 */
[C---:B------:R-:W-:Y:S01]  /*1ee10*/  ISETP.LT.OR P6, PT, R0.reuse, 0xf2, !P1 ;  /* 0x000000f20000780c */ /* 0x040fe20004fc1670 */
[----:B------:R-:W5:Y:S01]  /*1ee20*/  LDL.LU R36, [R1+0x270] ;  /* 0x0002700001247983 */ /* 0x000f620000300800 */
[----:B------:R-:W-:-:S09]  /*1ee30*/  ISETP.LT.OR P5, PT, R0, 0xf1, !P2 ;  /* 0x000000f10000780c */ /* 0x000fd200057a1670 */
[----:B------:R0:W-:Y:S01]  /*1ee40*/  @!P3 STG.E.U8 desc[UR20][R2.64+0xf0], R9 ;  /* 0x0000f0090200b986 */ /* 0x0001e2000c101114 */
[----:B------:R-:W-:-:S03]  /*1ee50*/  ISETP.LT.OR P3, PT, R0, 0xf2, !P2 ;  /* 0x000000f20000780c */ /* 0x000fc60005761670 */
[----:B------:R1:W-:Y:S01]  /*1ee60*/  @!P6 STG.E.U8 desc[UR20][R2.64+0xf1], R15 ;  /* 0x0000f10f0200e986 */ /* 0x0003e2000c101114 */
[C---:B------:R-:W-:Y:S02]  /*1ee70*/  ISETP.LT.OR P6, PT, R0.reuse, 0xf9, !P1 ;  /* 0x000000f90000780c */ /* 0x040fe40004fc1670 */
[----:B------:R-:W-:Y:S01]  /*1ee80*/  ISETP.LT.OR P1, PT, R0, 0xfa, !P1 ;  /* 0x000000fa0000780c */ /* 0x000fe20004f21670 */
[----:B------:R1:W-:Y:S01]  /*1ee90*/  @!P5 STG.E.U8 desc[UR20][R24.64+0xf0], R7 ;  /* 0x0000f0071800d986 */ /* 0x0003e2000c101114 */
[----:B0-----:R-:W-:Y:S02]  /*1eea0*/  F2FP.SATFINITE.E5M2.F32.PACK_AB_MERGE_C R9, RZ, R5, RZ ;  /* 0x00000005ff09723e */ /* 0x001fe400048060ff */
[----:B-1----:R-:W-:Y:S02]  /*1eeb0*/  F2FP.SATFINITE.E5M2.F32.PACK_AB_MERGE_C R15, RZ, R6, RZ ;  /* 0x00000006ff0f723e */ /* 0x002fe400048060ff */
[----:B------:R-:W-:Y:S01]  /*1eec0*/  F2FP.SATFINITE.E5M2.F32.PACK_AB_MERGE_C R7, RZ, R4, RZ ;  /* 0x00000004ff07723e */ /* 0x000fe200048060ff */
[----:B------:R0:W-:Y:S04]  /*1eed0*/  @!P3 STG.E.U8 desc[UR20][R24.64+0xf1], R11 ;  /* 0x0000f10b1800b986 */ /* 0x0001e8000c101114 */
[----:B------:R-:W-:Y:S04]  /*1eee0*/  @!P6 STG.E.U8 desc[UR20][R2.64+0xf8], R13 ;  /* 0x0000f80d0200e986 */ /* 0x000fe8000c101114 */
[----:B------:R5:W-:Y:S01]  /*1eef0*/  @!P1 STG.E.U8 desc[UR20][R2.64+0xf9], R7 ;  /* 0x0000f90702009986 */ /* 0x000be2000c101114 */
[----:B--2---:R-:W-:-:S03]  /*1ef00*/  FMUL R4, R35, UR22 ;  /* 0x0000001623047c20 */ /* 0x004fc60008400000 */
[----:B------:R-:W2:Y:S01]  /*1ef10*/  LDL.LU R35, [R1+0x274] ;  /* 0x0002740001237983 */ /* 0x000ea20000300800 */
[----:B---3--:R-:W-:-:S03]  /*1ef20*/  FMUL R5, R37, UR22 ;  /* 0x0000001625057c20 */ /* 0x008fc60008400000 */
[----:B------:R-:W3:Y:S01]  /*1ef30*/  LDL.LU R37, [R1+0x278] ;  /* 0x0002780001257983 */ /* 0x000ee20000300800 */
[----:B----4-:R-:W-:-:S03]  /*1ef40*/  FMUL R6, R34, UR22 ;  /* 0x0000001622067c20 */ /* 0x010fc60008400000 */
[----:B------:R-:W4:Y:S01]  /*1ef50*/  LDL.LU R34, [R1+0x27c] ;  /* 0x00027c0001227983 */ /* 0x000f220000300800 */
[----:B0-----:R-:W-:Y:S01]  /*1ef60*/  F2FP.SATFINITE.E5M2.F32.PACK_AB_MERGE_C R11, RZ, R4, RZ ;  /* 0x00000004ff0b723e */ /* 0x001fe200048060ff */
[----:B-----5:R-:W-:Y:S02]  /*1ef70*/  FMUL R2, R33, UR22 ;  /* 0x0000001621027c20 */ /* 0x020fe40008400000 */
[----:B------:R-:W5:Y:S01]  /*1ef80*/  LDL.LU R33, [R1+0x280] ;  /* 0x0002800001217983 */ /* 0x000f620000300800 */
[----:B------:R-:W-:-:S03]  /*1ef90*/  FMUL R3, R31, UR22 ;  /* 0x000000161f037c20 */ /* 0x000fc60008400000 */
[----:B------:R-:W5:Y:S01]  /*1efa0*/  LDL.LU R31, [R1+0x284] ;  /* 0x00028400011f7983 */ /* 0x000f620000300800 */
[----:B------:R-:W-:-:S03]  /*1efb0*/  FMUL R4, R30, UR22 ;  /* 0x000000161e047c20 */ /* 0x000fc60008400000 */
[----:B------:R-:W5:Y:S01]  /*1efc0*/  LDL.LU R30, [R1+0x288] ;  /* 0x00028800011e7983 */ /* 0x000f620000300800 */
[C---:B------:R-:W-:Y:S02]  /*1efd0*/  ISETP.LT.OR P5, PT, R0.reuse, 0xf9, !P2 ;  /* 0x000000f90000780c */ /* 0x040fe400057a1670 */
[----:B------:R-:W-:Y:S02]  /*1efe0*/  ISETP.LT.OR P2, PT, R0, 0xfa, !P2 ;  /* 0x000000fa0000780c */ /* 0x000fe40005741670 */
[C---:B------:R-:W-:Y:S02]  /*1eff0*/  ISETP.GE.AND P6, PT, R32.reuse, 0x81, PT ;  /* 0x000000812000780c */ /* 0x040fe40003fc6270 */
[----:B------:R-:W-:Y:S02]  /*1f000*/  ISETP.GE.AND P3, PT, R32, 0x89, PT ;  /* 0x000000892000780c */ /* 0x000fe40003f66270 */
[----:B------:R-:W-:-:S05]  /*1f010*/  ISETP.LT.OR P1, PT, R0, 0x1, !P6 ;  /* 0x000000010000780c */ /* 0x000fca0007721670 */
[----:B------:R0:W-:Y:S01]  /*1f020*/  @!P5 STG.E.U8 desc[UR20][R24.64+0xf8], R9 ;  /* 0x0000f8091800d986 */ /* 0x0001e2000c101114 */
[----:B------:R-:W-:-:S03]  /*1f030*/  ISETP.LT.OR P5, PT, R0, 0x1, !P3 ;  /* 0x000000010000780c */ /* 0x000fc60005fa1670 */
[----:B------:R-:W-:Y:S01]  /*1f040*/  @!P2 STG.E.U8 desc[UR20][R24.64+0xf9], R15 ;  /* 0x0000f90f1800a986 */ /* 0x000fe2000c101114 */
[C---:B------:R-:W-:Y:S02]  /*1f050*/  ISETP.LT.OR P2, PT, R0.reuse, 0x2, !P6 ;  /* 0x000000020000780c */ /* 0x040fe40007741670 */
[----:B------:R-:W-:Y:S02]  /*1f060*/  F2FP.SATFINITE.E5M2.F32.PACK_AB_MERGE_C R5, RZ, R5, RZ ;  /* 0x00000005ff05723e */ /* 0x000fe400048060ff */
[----:B------:R-:W-:Y:S01]  /*1f070*/  F2FP.SATFINITE.E5M2.F32.PACK_AB_MERGE_C R7, RZ, R6, RZ ;  /* 0x00000006ff07723e */ /* 0x000fe200048060ff */
[----:B------:R1:W-:Y:S01]  /*1f080*/  @!P1 STG.E.U8 desc[UR20][R28.64], R11 ;  /* 0x0000000b1c009986 */ /* 0x0003e2000c101114 */
[----:B------:R-:W-:Y:S02]  /*1f090*/  ISETP.LT.OR P1, PT, R0, 0x2, !P3 ;  /* 0x000000020000780c */ /* 0x000fe40005f21670 */
[----:B0-----:R-:W-:Y:S01]  /*1f0a0*/  F2FP.SATFINITE.E5M2.F32.PACK_AB_MERGE_C R9, RZ, R2, RZ ;  /* 0x00000002ff09723e */ /* 0x001fe200048060ff */
[----:B------:R-:W-:-:S02]  /*1f0b0*/  FMUL R2, R36, UR22 ;  /* 0x0000001624027c20 */ /* 0x000fc40008400000 */
[----:B------:R-:W5:Y:S04]  /*1f0c0*/  LDL.LU R36, [R1+0x28c] ;  /* 0x00028c0001247983 */ /* 0x000f680000300800 */
[----:B------:R0:W-:Y:S04]  /*1f0d0*/  @!P2 STG.E.U8 desc[UR20][R28.64+0x1], R5 ;  /* 0x000001051c00a986 */ /* 0x0001e8000c101114 */
[----:B------:R4:W-:Y:S01]  /*1f0e0*/  @!P5 STG.E.U8 desc[UR20][R26.64], R7 ;  /* 0x000000071a00d986 */ /* 0x0009e2000c101114 */
[----:B------:R-:W-:Y:S02]  /*1f0f0*/  ISETP.LT.OR P5, PT, R0, 0xa, !P6 ;  /* 0x0000000a0000780c */ /* 0x000fe400077a1670 */
[----:B------:R-:W-:-:S02]  /*1f100*/  F2FP.SATFINITE.E5M2.F32.PACK_AB_MERGE_C R13, RZ, R3, RZ ;  /* 0x00000003ff0d723e */ /* 0x000fc400048060ff */
[----:B-1----:R-:W-:Y:S02]  /*1f110*/  F2FP.SATFINITE.E5M2.F32.PACK_AB_MERGE_C R11, RZ, R4, RZ ;  /* 0x00000004ff0b723e */ /* 0x002fe400048060ff */
[----:B0-----:R-:W-:Y:S01]  /*1f120*/  F2FP.SATFINITE.E5M2.F32.PACK_AB_MERGE_C R5, RZ, R2, RZ ;  /* 0x00000002ff05723e */ /* 0x001fe200048060ff */
[----:B------:R0:W-:Y:S06]  /*1f130*/  @!P1 STG.E.U8 desc[UR20][R26.64+0x1], R9 ;  /* 0x000001091a009986 */ /* 0x0001ec000c101114 */
[----:B------:R1:W-:Y:S01]  /*1f140*/  @!P5 STG.E.U8 desc[UR20][R28.64+0x9], R11 ;  /* 0x0000090b1c00d986 */ /* 0x0003e2000c101114 */
[----:B--2---:R-:W-:-:S03]  /*1f150*/  FMUL R3, R35, UR22 ;  /* 0x0000001623037c20 */ /* 0x004fc60008400000 */
[----:B------:R-:W2:Y:S01]  /*1f160*/  LDL.LU R35, [R1+0x290] ;  /* 0x0002900001237983 */ /* 0x000ea20000300800 */
[----:B---3--:R-:W-:-:S03]  /*1f170*/  FMUL R4, R37, UR22 ;  /* 0x0000001625047c20 */ /* 0x008fc60008400000 */
[----:B------:R-:W3:Y:S01]  /*1f180*/  LDL.LU R37, [R1+0x294] ;  /* 0x0002940001257983 */ /* 0x000ee20000300800 */
[----:B----4-:R-:W-:-:S03]  /*1f190*/  FMUL R2, R34, UR22 ;  /* 0x0000001622027c20 */ /* 0x010fc60008400000 */
[----:B------:R-:W4:Y:S01]  /*1f1a0*/  LDL.LU R34, [R1+0x298] ;  /* 0x0002980001227983 */ /* 0x000f220000300800 */
[----:B------:R-:W-:Y:S02]  /*1f1b0*/  F2FP.SATFINITE.E5M2.F32.PACK_AB_MERGE_C R7, RZ, R3, RZ ;  /* 0x00000003ff07723e */ /* 0x000fe400048060ff */
[----:B0-----:R-:W-:Y:S02]  /*1f1c0*/  F2FP.SATFINITE.E5M2.F32.PACK_AB_MERGE_C R9, RZ, R4, RZ ;  /* 0x00000004ff09723e */ /* 0x001fe400048060ff */
[----:B-1----:R-:W-:Y:S01]  /*1f1d0*/  F2FP.SATFINITE.E5M2.F32.PACK_AB_MERGE_C R11, RZ, R2, RZ ;  /* 0x00000002ff0b723e */ /* 0x002fe200048060ff */
[----:B-----5:R-:W-:Y:S02]  /*1f1e0*/  FMUL R3, R33, UR22 ;  /* 0x0000001621037c20 */ /* 0x020fe40008400000 */
[----:B------:R-:W5:Y:S01]  /*1f1f0*/  LDL.LU R33, [R1+0x29c] ;  /* 0x00029c0001217983 */ /* 0x000f620000300800 */
[----:B------:R-:W-:-:S03]  /*1f200*/  FMUL R4, R31, UR22 ;  /* 0x000000161f047c20 */ /* 0x000fc60008400000 */
[----:B------:R-:W5:Y:S01]  /*1f210*/  LDL.LU R31, [R1+0x2a0] ;  /* 0x0002a000011f7983 */ /* 0x000f620000300800 */
[----:B------:R-:W-:-:S03]  /*1f220*/  FMUL R2, R30, UR22 ;  /* 0x000000161e027c20 */ /* 0x000fc60008400000 */
[----:B------:R-:W5:Y:S01]  /*1f230*/  LDL.LU R30, [R1+0x2a4] ;  /* 0x0002a400011e7983 */ /* 0x000f620000300800 */
[C---:B------:R-:W-:Y:S02]  /*1f240*/  ISETP.LT.OR P2, PT, R0.reuse, 0x9, !P6 ;  /* 0x000000090000780c */ /* 0x040fe40007741670 */
[C---:B------:R-:W-:Y:S02]  /*1f250*/  ISETP.LT.OR P1, PT, R0.reuse, 0x9, !P3 ;  /* 0x000000090000780c */ /* 0x040fe40005f21670 */
[----:B------:R-:W-:-:S09]  /*1f260*/  ISETP.LT.OR P5, PT, R0, 0x11, !P6 ;  /* 0x000000110000780c */ /* 0x000fd200077a1670 */
[----:B------:R0:W-:Y:S01]  /*1f270*/  @!P2 STG.E.U8 desc[UR20][R28.64+0x8], R13 ;  /* 0x0000080d1c00a986 */ /* 0x0001e2000c101114 */
[----:B------:R-:W-:-:S03]  /*1f280*/  ISETP.LT.OR P2, PT, R0, 0xa, !P3 ;  /* 0x0000000a0000780c */ /* 0x000fc60005f41670 */
[----:B------:R1:W-:Y:S01]  /*1f290*/  @!P1 STG.E.U8 desc[UR20][R26.64+0x8], R5 ;  /* 0x000008051a009986 */ /* 0x0003e2000c101114 */
[----:B------:R-:W-:Y:S02]  /*1f2a0*/  ISETP.LT.OR P1, PT, R0, 0x11, !P3 ;  /* 0x000000110000780c */ /* 0x000fe40005f21670 */
[----:B0-----:R-:W-:-:S07]  /*1f2b0*/  F2FP.SATFINITE.E5M2.F32.PACK_AB_MERGE_C R13, RZ, R3, RZ ;  /* 0x00000003ff0d723e */ /* 0x001fce00048060ff */
[----:B------:R0:W-:Y:S01]  /*1f2c0*/  @!P2 STG.E.U8 desc[UR20][R26.64+0x9], R7 ;  /* 0x000009071a00a986 */ /* 0x0001e2000c101114 */
[----:B------:R-:W-:Y:S01]  /*1f2d0*/  ISETP.LT.OR P2, PT, R0, 0x12, !P6 ;  /* 0x000000120000780c */ /* 0x000fe20007741670 */
[----:B------:R-:W-:Y:S02]  /*1f2e0*/  FMUL R3, R36, UR22 ;  /* 0x0000001624037c20 */ /* 0x000fe40008400000 */
[----:B------:R0:W-:Y:S01]  /*1f2f0*/  @!P5 STG.E.U8 desc[UR20][R28.64+0x10], R9 ;  /* 0x000010091c00d986 */ /* 0x0001e2000c101114 */
[----:B------:R-:W-:-:S03]  /*1f300*/  ISETP.LT.OR P5, PT, R0, 0x12, !P3 ;  /* 0x000000120000780c */ /* 0x000fc60005fa1670 */
[----:B------:R-:W5:Y:S01]  /*1f310*/  LDL.LU R36, [R1+0x2a8] ;  /* 0x0002a80001247983 */ /* 0x000f620000300800 */
[----:B-1----:R-:W-:Y:S02]  /*1f320*/  F2FP.SATFINITE.E5M2.F32.PACK_AB_MERGE_C R5, RZ, R4, RZ ;  /* 0x00000004ff05723e */ /* 0x002fe400048060ff */
[----:B0-----:R-:W-:Y:S02]  /*1f330*/  F2FP.SATFINITE.E5M2.F32.PACK_AB_MERGE_C R7, RZ, R2, RZ ;  /* 0x00000002ff07723e */ /* 0x001fe400048060ff */
[----:B------:R-:W-:Y:S01]  /*1f340*/  F2FP.SATFINITE.E5M2.F32.PACK_AB_MERGE_C R9, RZ, R3, RZ ;  /* 0x00000003ff09723e */ /* 0x000fe200048060ff */
[----:B------:R0:W-:Y:S04]  /*1f350*/  @!P2 STG.E.U8 desc[UR20][R28.64+0x11], R11 ;  /* 0x0000110b1c00a986 */ /* 0x0001e8000c101114 */
[----:B------:R1:W-:Y:S04]  /*1f360*/  @!P5 STG.E.U8 desc[UR20][R26.64+0x11], R5 ;  /* 0x000011051a00d986 */ /* 0x0003e8000c101114 */
[----:B------:R1:W-:Y:S01]  /*1f370*/  @!P1 STG.E.U8 desc[UR20][R26.64+0x10], R13 ;  /* 0x0000100d1a009986 */ /* 0x0003e2000c101114 */
[----:B--2---:R-:W-:-:S03]  /*1f380*/  FMUL R4, R35, UR22 ;  /* 0x0000001623047c20 */ /* 0x004fc60008400000 */
[----:B------:R-:W2:Y:S01]  /*1f390*/  LDL.LU R35, [R1+0x2ac] ;  /* 0x0002ac0001237983 */ /* 0x000ea20000300800 */
[----:B---3--:R-:W-:-:S03]  /*1f3a0*/  FMUL R2, R37, UR22 ;  /* 0x0000001625027c20 */ /* 0x008fc60008400000 */
[----:B------:R-:W3:Y:S01]  /*1f3b0*/  LDL.LU R37, [R1+0x2b0] ;  /* 0x0002b00001257983 */ /* 0x000ee20000300800 */
[----:B----4-:R-:W-:-:S03]  /*1f3c0*/  FMUL R3, R34, UR22 ;  /* 0x0000001622037c20 */ /* 0x010fc60008400000 */
[----:B------:R-:W4:Y:S01]  /*1f3d0*/  LDL.LU R34, [R1+0x2b4] ;  /* 0x0002b40001227983 */ /* 0x000f220000300800 */
[----:B0-----:R-:W-:Y:S02]  /*1f3e0*/  F2FP.SATFINITE.E5M2.F32.PACK_AB_MERGE_C R11, RZ, R4, RZ ;  /* 0x00000004ff0b723e */ /* 0x001fe400048060ff */
[----:B-1----:R-:W-:Y:S02]  /*1f3f0*/  F2FP.SATFINITE.E5M2.F32.PACK_AB_MERGE_C R5, RZ, R2, RZ ;  /* 0x00000002ff05723e */ /* 0x002fe400048060ff */
[----:B------:R-:W-:Y:S01]  /*1f400*/  F2FP.SATFINITE.E5M2.F32.PACK_AB_MERGE_C R13, RZ, R3, RZ ;  /* 0x00000003ff0d723e */ /* 0x000fe200048060ff */
        /* <DEDUP_REMOVED lines=14> */
[----:B------:R-:W-:-:S05]  /*1f4f0*/  ISETP.LT.OR P5, PT, R0, 0x22, !P6 ;  /* 0x000000220000780c */ /* 0x000fca00077a1670 */
[----:B------:R1:W-:Y:S01]  /*1f500*/  @!P2 STG.E.U8 desc[UR20][R26.64+0x19], R5 ;  /* 0x000019051a00a986 */ /* 0x0003e2000c101114 */
[----:B0-----:R-:W-:-:S03]  /*1f510*/  F2FP.SATFINITE.E5M2.F32.PACK_AB_MERGE_C R7, RZ, R4, RZ ;  /* 0x00000004ff07723e */ /* 0x001fc600048060ff */
[----:B------:R-:W-:Y:S01]  /*1f520*/  @!P1 STG.E.U8 desc[UR20][R28.64+0x20], R13 ;  /* 0x0000200d1c009986 */ /* 0x000fe2000c101114 */
[----:B------:R-:W-:Y:S01]  /*1f530*/  ISETP.LT.OR P1, PT, R0, 0x21, !P3 ;  /* 0x000000210000780c */ /* 0x000fe20005f21670 */
[----:B------:R-:W-:Y:S02]  /*1f540*/  FMUL R4, R36, UR22 ;  /* 0x0000001624047c20 */ /* 0x000fe40008400000 */
[----:B------:R-:W5:Y:S01]  /*1f550*/  LDL.LU R36, [R1+0x2c4] ;  /* 0x0002c40001247983 */ /* 0x000f620000300800 */
[----:B------:R-:W-:Y:S02]  /*1f560*/  F2FP.SATFINITE.E5M2.F32.PACK_AB_MERGE_C R9, RZ, R2, RZ ;  /* 0x00000002ff09723e */ /* 0x000fe400048060ff */
[----:B-1----:R-:W-:Y:S02]  /*1f570*/  F2FP.SATFINITE.E5M2.F32.PACK_AB_MERGE_C R11, RZ, R3, RZ ;  /* 0x00000003ff0b723e */ /* 0x002fe400048060ff */
[----:B------:R-:W-:Y:S01]  /*1f580*/  F2FP.SATFINITE.E5M2.F32.PACK_AB_MERGE_C R5, RZ, R4, RZ ;  /* 0x00000004ff05723e */ /* 0x000fe200048060ff */
        /* <DEDUP_REMOVED lines=9> */
[----:B------:R-:W-:Y:S02]  /*1f620*/  F2FP.SATFINITE.E5M2.F32.PACK_AB_MERGE_C R13, RZ, R3, RZ ;  /* 0x00000003ff0d723e */ /* 0x000fe400048060ff */
        /* <DEDUP_REMOVED lines=13> */
[----:B------:R-:W-:-:S09]  /*1f700*/  ISETP.LT.OR P5, PT, R0, 0x2a, !P3 ;  /* 0x0000002a0000780c */ /* 0x000fd20005fa1670 */
[----:B------:R1:W-:Y:S01]  /*1f710*/  @!P2 STG.E.U8 desc[UR20][R28.64+0x29], R7 ;  /* 0x000029071c00a986 */ /* 0x0003e2000c101114 */
[C---:B------:R-:W-:Y:S02]  /*1f720*/  ISETP.LT.OR P2, PT, R0.reuse, 0x32, !P6 ;  /* 0x000000320000780c */ /* 0x040fe40007741670 */
[----:B0-----:R-:W-:Y:S01]  /*1f730*/  F2FP.SATFINITE.E5M2.F32.PACK_AB_MERGE_C R5, RZ, R2, RZ ;  /* 0x00000002ff05723e */ /* 0x001fe200048060ff */
[----:B------:R-:W-:Y:S01]  /*1f740*/  @!P1 STG.E.U8 desc[UR20][R26.64+0x28], R13 ;  /* 0x0000280d1a009986 */ /* 0x000fe2000c101114 */
[----:B------:R-:W-:Y:S01]  /*1f750*/  ISETP.LT.OR P1, PT, R0, 0x31, !P6 ;  /* 0x000000310000780c */ /* 0x000fe20007721670 */
[----:B------:R-:W-:Y:S02]  /*1f760*/  FMUL R2, R36, UR22 ;  /* 0x0000001624027c20 */ /* 0x000fe40008400000 */
[----:B------:R0:W-:Y:S01]  /*1f770*/  @!P5 STG.E.U8 desc[UR20][R26.64+0x29], R9 ;  /* 0x000029091a00d986 */ /* 0x0001e2000c101114 */
[----:B------:R-:W-:-:S03]  /*1f780*/  ISETP.LT.OR P5, PT, R0, 0x31, !P3 ;  /* 0x000000310000780c */ /* 0x000fc60005fa1670 */
[----:B------:R-:W5:Y:S01]  /*1f790*/  LDL.LU R36, [R1+0x2e0] ;  /* 0x0002e00001247983 */ /* 0x000f620000300800 */
[----:B------:R-:W-:Y:S02]  /*1f7a0*/  F2FP.SATFINITE.E5M2.F32.PACK_AB_MERGE_C R11, RZ, R3, RZ ;  /* 0x00000003ff0b723e */ /* 0x000fe400048060ff */
[----:B-1----:R-:W-:Y:S02]  /*1f7b0*/  F2FP.SATFINITE.E5M2.F32.PACK_AB_MERGE_C R7, RZ, R4, RZ ;  /* 0x00000004ff07723e */ /* 0x002fe400048060ff */
[----:B0-----:R-:W-:Y:S01]  /*1f7c0*/  F2FP.SATFINITE.E5M2.F32.PACK_AB_MERGE_C R9, RZ, R2, RZ ;  /* 0x00000002ff09723e */ /* 0x001fe200048060ff */
        /* <DEDUP_REMOVED lines=20> */
[----:B------:R-:W-:Y:S02]  /*1f910*/  ISETP.LT.OR P5, PT, R0, 0x3a, !P6 ;  /* 0x0000003a0000780c */ /* 0x000fe400077a1670 */
[----:B------:R-:W-:-:S07]  /*1f920*/  F2FP.SATFINITE.E5M2.F32.PACK_AB_MERGE_C R11, RZ, R3, RZ ;  /* 0x00000003ff0b723e */ /* 0x000fce00048060ff */
[----:B------:R0:W-:Y:S01]  /*1f930*/  @!P2 STG.E.U8 desc[UR20][R26.64+0x31], R9 ;  /* 0x000031091a00a986 */ /* 0x0001e2000c101114 */
[----:B------:R-:W-:-:S03]  /*1f940*/  ISETP.LT.OR P2, PT, R0, 0x3a, !P3 ;  /* 0x0000003a0000780c */ /* 0x000fc60005f41670 */
[----:B------:R-:W-:Y:S01]  /*1f950*/  @!P1 STG.E.U8 desc[UR20][R28.64+0x38], R13 ;  /* 0x0000380d1c009986 */ /* 0x000fe2000c101114 */
[----:B------:R-:W-:-:S03]  /*1f960*/  ISETP.LT.OR P1, PT, R0, 0x39, !P3 ;  /* 0x000000390000780c */ /* 0x000fc60005f21670 */
[----:B------:R1:W-:Y:S01]  /*1f970*/  @!P5 STG.E.U8 desc[UR20][R28.64+0x39], R5 ;  /* 0x000039051c00d986 */ /* 0x0003e2000c101114 */
[----:B------:R-:W-:Y:S02]  /*1f980*/  ISETP.LT.OR P5, PT, R0, 0x41, !P6 ;  /* 0x000000410000780c */ /* 0x000fe400077a1670 */
[----:B0-----:R-:W-:Y:S01]  /*1f990*/  F2FP.SATFINITE.E5M2.F32.PACK_AB_MERGE_C R9, RZ, R4, RZ ;  /* 0x00000004ff09723e */ /* 0x001fe200048060ff */
[----:B------:R-:W-:Y:S02]  /*1f9a0*/  FMUL R3, R36, UR22 ;  /* 0x0000001624037c20 */ /* 0x000fe40008400000 */
[----:B------:R-:W5:Y:S01]  /*1f9b0*/  LDL.LU R36, [R1+0x2fc] ;  /* 0x0002fc0001247983 */ /* 0x000f620000300800 */
        /* <DEDUP_REMOVED lines=26> */
[----:B------:R-:W-:-:S03]  /*1fb60*/  ISETP.LT.OR P1, PT, R0, 0x49, !P6 ;  /* 0x000000490000780c */ /* 0x000fc60007721670 */
[----:B------:R1:W-:Y:S01]  /*1fb70*/  @!P5 STG.E.U8 desc[UR20][R26.64+0x41], R7 ;  /* 0x000041071a00d986 */ /* 0x0003e2000c101114 */
[----:B------:R-:W-:Y:S02]  /*1fb80*/  ISETP.LT.OR P5, PT, R0, 0x49, !P3 ;  /* 0x000000490000780c */ /* 0x000fe40005fa1670 */
[----:B0-----:R-:W-:-:S03]  /*1fb90*/  F2FP.SATFINITE.E5M2.F32.PACK_AB_MERGE_C R5, RZ, R4, RZ ;  /* 0x00000004ff05723e */ /* 0x001fc600048060ff */
[----:B------:R-:W-:Y:S01]  /*1fba0*/  @!P2 STG.E.U8 desc[UR20][R28.64+0x49], R11 ;  /* 0x0000490b1c00a986 */ /* 0x000fe2000c101114 */
[----:B------:R-:W-:Y:S02]  /*1fbb0*/  ISETP.LT.OR P2, PT, R0, 0x4a, !P3 ;  /* 0x0000004a0000780c */ /* 0x000fe40005f41670 */
[----:B-1----:R-:W-:Y:S01]  /*1fbc0*/  F2FP.SATFINITE.E5M2.F32.PACK_AB_MERGE_C R13, RZ, R3, RZ ;  /* 0x00000003ff0d723e */ /* 0x002fe200048060ff */
[----:B------:R-:W-:Y:S02]  /*1fbd0*/  FMUL R4, R36, UR22 ;  /* 0x0000001624047c20 */ /* 0x000fe40008400000 */
[----:B------:R-:W5:Y:S01]  /*1fbe0*/  LDL.LU R36, [R1+0x318] ;  /* 0x0003180001247983 */ /* 0x000f620000300800 */
[----:B------:R-:W-:-:S03]  /*1fbf0*/  F2FP.SATFINITE.E5M2.F32.PACK_AB_MERGE_C R7, RZ, R2, RZ ;  /* 0x00000002ff07723e */ /* 0x000fc600048060ff */
[----:B------:R0:W-:Y:S04]  /*1fc00*/  @!P1 STG.E.U8 desc[UR20][R28.64+0x48], R9 ;  /* 0x000048091c009986 */ /* 0x0001e8000c101114 */
[----:B------:R1:W-:Y:S01]  /*1fc10*/  @!P5 STG.E.U8 desc[UR20][R26.64+0x48], R5 ;  /* 0x000048051a00d986 */ /* 0x0003e2000c101114 */
[----:B0-----:R-:W-:-:S03]  /*1fc20*/  F2FP.SATFINITE.E5M2.F32.PACK_AB_MERGE_C R9, RZ, R4, RZ ;  /* 0x00000004ff09723e */ /* 0x001fc600048060ff */
[----:B------:R0:W-:Y:S01]  /*1fc30*/  @!P2 STG.E.U8 desc[UR20][R26.64+0x49], R7 ;  /* 0x000049071a00a986 */ /* 0x0001e2000c101114 */
[----:B--2---:R-:W-:-:S03]  /*1fc40*/  FMUL R2, R35, UR22 ;  /* 0x0000001623027c20 */ /* 0x004fc60008400000 */
[----:B------:R-:W2:Y:S01]  /*1fc50*/  LDL.LU R35, [R1+0x31c] ;  /* 0x00031c0001237983 */ /* 0x000ea20000300800 */
[----:B---3--:R-:W-:-:S03]  /*1fc60*/  FMUL R3, R37, UR22 ;  /* 0x0000001625037c20 */ /* 0x008fc60008400000 */
[----:B------:R-:W3:Y:S01]  /*1fc70*/  LDL.LU R37, [R1+0x320] ;  /* 0x0003200001257983 */ /* 0x000ee20000300800 */
[----:B----4-:R-:W-:-:S03]  /*1fc80*/  FMUL R4, R34, UR22 ;  /* 0x0000001622047c20 */ /* 0x010fc60008400000 */
[----:B------:R-:W4:Y:S01]  /*1fc90*/  LDL.LU R34, [R1+0x324] ;  /* 0x0003240001227983 */ /* 0x000f220000300800 */
[----:B-1----:R-:W-:Y:S02]  /*1fca0*/  F2FP.SATFINITE.E5M2.F32.PACK_AB_MERGE_C R5, RZ, R2, RZ ;  /* 0x00000002ff05723e */ /* 0x002fe400048060ff */
[----:B------:R-:W-:Y:S02]  /*1fcb0*/  F2FP.SATFINITE.E5M2.F32.PACK_AB_MERGE_C R11, RZ, R3, RZ ;  /* 0x00000003ff0b723e */ /* 0x000fe400048060ff */
        /* <DEDUP_REMOVED lines=14> */
[----:B------:R-:W-:Y:S01]  /*1fda0*/  @!P2 STG.E.U8 desc[UR20][R26.64+0x51], R11 ;  /* 0x0000510b1a00a986 */ /* 0x000fe2000c101114 */
[----:B------:R-:W-:-:S05]  /*1fdb0*/  ISETP.LT.OR P2, PT, R0, 0x5a, !P6 ;  /* 0x0000005a0000780c */ /* 0x000fca0007741670 */
[----:B------:R1:W-:Y:S01]  /*1fdc0*/  @!P1 STG.E.U8 desc[UR20][R26.64+0x50], R5 ;  /* 0x000050051a009986 */ /* 0x0003e2000c101114 */
[----:B0-----:R-:W-:-:S03]  /*1fdd0*/  F2FP.SATFINITE.E5M2.F32.PACK_AB_MERGE_C R9, RZ, R2, RZ ;  /* 0x00000002ff09723e */ /* 0x001fc600048060ff */
[----:B------:R0:W-:Y:S01]  /*1fde0*/  @!P5 STG.E.U8 desc[UR20][R28.64+0x58], R7 ;  /* 0x000058071c00d986 */ /* 0x0001e2000c101114 */
[----:B------:R-:W-:Y:S01]  /*1fdf0*/  ISETP.LT.OR P5, PT, R0, 0x5a, !P3 ;  /* 0x0000005a0000780c */ /* 0x000fe20005fa1670 */
[----:B------:R-:W-:Y:S02]  /*1fe00*/  FMUL R2, R36, UR22 ;  /* 0x0000001624027c20 */ /* 0x000fe40008400000 */
[----:B------:R-:W5:Y:S01]  /*1fe10*/  LDL.LU R36, [R1+0x334] ;  /* 0x0003340001247983 */ /* 0x000f620000300800 */
[----:B------:R-:W-:Y:S02]  /*1fe20*/  F2FP.SATFINITE.E5M2.F32.PACK_AB_MERGE_C R13, RZ, R3, RZ ;  /* 0x00000003ff0d723e */ /* 0x000fe400048060ff */
[----:B-1----:R-:W-:Y:S02]  /*1fe30*/  F2FP.SATFINITE.E5M2.F32.PACK_AB_MERGE_C R5, RZ, R4, RZ ;  /* 0x00000004ff05723e */ /* 0x002fe400048060ff */
[----:B0-----:R-:W-:Y:S01]  /*1fe40*/  F2FP.SATFINITE.E5M2.F32.PACK_AB_MERGE_C R7, RZ, R2, RZ ;  /* 0x00000002ff07723e */ /* 0x001fe200048060ff */
        /* <DEDUP_REMOVED lines=22> */
[----:B------:R-:W-:Y:S01]  /*1ffb0*/  @!P2 STG.E.U8 desc[UR20][R28.64+0x61], R11 ;  /* 0x0000610b1c00a986 */ /* 0x000fe2000c101114 */
[----:B------:R-:W-:Y:S02]  /*1ffc0*/  ISETP.LT.OR P2, PT, R0, 0x62, !P3 ;  /* 0x000000620000780c */ /* 0x000fe40005f41670 */
[----:B0-----:R-:W-:-:S07]  /*1ffd0*/  F2FP.SATFINITE.E5M2.F32.PACK_AB_MERGE_C R13, RZ, R3, RZ ;  /* 0x00000003ff0d723e */ /* 0x001fce00048060ff */
[----:B------:R0:W-:Y:S01]  /*1ffe0*/  @!P1 STG.E.U8 desc[UR20][R28.64+0x60], R7 ;  /* 0x000060071c009986 */ /* 0x0001e2000c101114 */
[----:B------:R-:W-:-:S03]  /*1fff0*/  ISETP.LT.OR P1, PT, R0, 0x69, !P6 ;  /* 0x000000690000780c */ /* 0x000fc60007721670 */
[----:B------:R1:W-:Y:S01]  /*20000*/  @!P5 STG.E.U8 desc[UR20][R26.64+0x60], R9 ;  /* 0x000060091a00d986 */ /* 0x0003e2000c101114 */
[----:B------:R-:W-:Y:S01]  /*20010*/  ISETP.LT.OR P5, PT, R0, 0x6a, !P6 ;  /* 0x0000006a0000780c */ /* 0x000fe200077a1670 */
[----:B------:R-:W-:Y:S02]  /*20020*/  FMUL R3, R36, UR22 ;  /* 0x0000001624037c20 */ /* 0x000fe40008400000 */
[----:B------:R-:W5:Y:S01]  /*20030*/  LDL.LU R36, [R1+0x350] ;  /* 0x0003500001247983 */ /* 0x000f620000300800 */
[----:B0-----:R-:W-:Y:S02]  /*20040*/  F2FP.SATFINITE.E5M2.F32.PACK_AB_MERGE_C R7, RZ, R4, RZ ;  /* 0x00000004ff07723e */ /* 0x001fe400048060ff */
[----:B------:R-:W-:Y:S02]  /*20050*/  F2FP.SATFINITE.E5M2.F32.PACK_AB_MERGE_C R11, RZ, R3, RZ ;  /* 0x00000003ff0b723e */ /* 0x000fe400048060ff */
[----:B-1----:R-:W-:Y:S01]  /*20060*/  F2FP.SATFINITE.E5M2.F32.PACK_AB_MERGE_C R9, RZ, R2, RZ ;  /* 0x00000002ff09723e */ /* 0x002fe200048060ff */
        /* <DEDUP_REMOVED lines=33> */
[----:B-1----:R-:W-:Y:S02]  /*20280*/  F2FP.SATFINITE.E5M2.F32.PACK_AB_MERGE_C R5, RZ, R2, RZ ;  /* 0x00000002ff05723e */ /* 0x002fe400048060ff */
[----:B------:R-:W-:Y:S02]  /*20290*/  F2FP.SATFINITE.E5M2.F32.PACK_AB_MERGE_C R11, RZ, R3, RZ ;  /* 0x00000003ff0b723e */ /* 0x000fe400048060ff */
        /* <DEDUP_REMOVED lines=29> */
[----:B------:R-:W-:-:S03]  /*20470*/  ISETP.LT.OR P1, PT, R0, 0x81, !P3 ;  /* 0x000000810000780c */ /* 0x000fc60005f21670 */
        /* <DEDUP_REMOVED lines=186> */
[----:B---3--:R-:W-:Y:S01]  /*21020*/  FMUL R3, R38, UR22 ;  /* 0x0000001626037c20 */ /* 0x008fe20008400000 */
[----:B0-----:R-:W-:Y:S01]  /*21030*/  F2FP.SATFINITE.E5M2.F32.PACK_AB_MERGE_C R5, RZ, R2, RZ ;  /* 0x00000002ff05723e */ /* 0x001fe200048060ff */
[----:B----4-:R-:W-:Y:S02]  /*21040*/  FMUL R4, R34, UR22 ;  /* 0x0000001622047c20 */ /* 0x010fe40008400000 */
[----:B------:R-:W3:Y:S01]  /*21050*/  LDL.LU R34, [R1+0x420] ;  /* 0x0004200001227983 */ /* 0x000ee20000300800 */
[----:B------:R-:W-:Y:S02]  /*21060*/  F2FP.SATFINITE.E5M2.F32.PACK_AB_MERGE_C R13, RZ, R3, RZ ;  /* 0x00000003ff0d723e */ /* 0x000fe400048060ff */
[----:B-1----:R-:W-:Y:S01]  /*21070*/  F2FP.SATFINITE.E5M2.F32.PACK_AB_MERGE_C R7, RZ, R4, RZ ;  /* 0x00000004ff07723e */ /* 0x002fe200048060ff */
[----:B-----5:R-:W-:Y:S02]  /*21080*/  FMUL R2, R33, UR22 ;  /* 0x0000001621027c20 */ /* 0x020fe40008400000 */
[----:B------:R-:W4:Y:S01]  /*21090*/  LDL.LU R33, [R1+0x424] ;  /* 0x0004240001217983 */ /* 0x000f220000300800 */
[----:B------:R-:W-:-:S03]  /*210a0*/  FMUL R3, R31, UR22 ;  /* 0x000000161f037c20 */ /* 0x000fc60008400000 */
[----:B------:R-:W5:Y:S01]  /*210b0*/  LDL.LU R31, [R1+0x428] ;  /* 0x00042800011f7983 */ /* 0x000f620000300800 */
[----:B------:R-:W-:-:S03]  /*210c0*/  FMUL R4, R30, UR22 ;  /* 0x000000161e047c20 */ /* 0x000fc60008400000 */
[----:B------:R-:W5:Y:S01]  /*210d0*/  LDL.LU R30, [R1+0x42c] ;  /* 0x00042c00011e7983 */ /* 0x000f620000300800 */
[C---:B------:R-:W-:Y:S02]  /*210e0*/  ISETP.LT.OR P2, PT, R0.reuse, 0xca, !P3 ;  /* 0x000000ca0000780c */ /* 0x040fe40005f41670 */
[C---:B------:R-:W-:Y:S01]  /*210f0*/  ISETP.LT.OR P5, PT, R0.reuse, 0xd1, !P6 ;  /* 0x000000d10000780c */ /* 0x040fe200077a1670 */
[----:B------:R-:W5:Y:S01]  /*21100*/  LDL.LU R41, [R1+0x430] ;  /* 0x0004300001297983 */ /* 0x000f620000300800 */
[----:B------:R-:W-:-:S03]  /*21110*/  ISETP.LT.OR P1, PT, R0, 0xd1, !P3 ;  /* 0x000000d10000780c */ /* 0x000fc60005f21670 */
[----:B------:R-:W5:Y:S04]  /*21120*/  LDL.LU R40, [R1+0x434] ;  /* 0x0004340001287983 */ /* 0x000f680000300800 */
[----:B------:R-:W5:Y:S04]  /*21130*/  LDL.LU R38, [R1+0x438] ;  /* 0x0004380001267983 */ /* 0x000f680000300800 */
[----:B------:R0:W-:Y:S01]  /*21140*/  @!P2 STG.E.U8 desc[UR20][R26.64+0xc9], R11 ;  /* 0x0000c90b1a00a986 */ /* 0x0001e2000c101114 */
[----:B------:R-:W-:-:S03]  /*21150*/  ISETP.LT.OR P2, PT, R0, 0xd2, !P6 ;  /* 0x000000d20000780c */ /* 0x000fc60007741670 */
[----:B------:R1:W-:Y:S01]  /*21160*/  @!P5 STG.E.U8 desc[UR20][R28.64+0xd0], R9 ;  /* 0x0000d0091c00d986 */ /* 0x0003e2000c101114 */
[----:B------:R-:W-:Y:S02]  /*21170*/  ISETP.LT.OR P5, PT, R0, 0xd2, !P3 ;  /* 0x000000d20000780c */ /* 0x000fe40005fa1670 */
[----:B0-----:R-:W-:-:S07]  /*21180*/  F2FP.SATFINITE.E5M2.F32.PACK_AB_MERGE_C R11, RZ, R3, RZ ;  /* 0x00000003ff0b723e */ /* 0x001fce00048060ff */
[----:B------:R0:W-:Y:S01]  /*21190*/  @!P2 STG.E.U8 desc[UR20][R28.64+0xd1], R5 ;  /* 0x0000d1051c00a986 */ /* 0x0001e2000c101114 */
[C---:B------:R-:W-:Y:S02]  /*211a0*/  ISETP.LT.OR P2, PT, R0.reuse, 0xda, !P6 ;  /* 0x000000da0000780c */ /* 0x040fe40007741670 */
[----:B-1----:R-:W-:Y:S01]  /*211b0*/  F2FP.SATFINITE.E5M2.F32.PACK_AB_MERGE_C R9, RZ, R2, RZ ;  /* 0x00000002ff09723e */ /* 0x002fe200048060ff */
[----:B------:R-:W-:Y:S01]  /*211c0*/  @!P1 STG.E.U8 desc[UR20][R26.64+0xd0], R13 ;  /* 0x0000d00d1a009986 */ /* 0x000fe2000c101114 */
[C---:B------:R-:W-:Y:S01]  /*211d0*/  ISETP.LT.OR P1, PT, R0.reuse, 0xd9, !P6 ;  /* 0x000000d90000780c */ /* 0x040fe20007721670 */
[----:B------:R-:W-:Y:S02]  /*211e0*/  FMUL R2, R37, UR22 ;  /* 0x0000001625027c20 */ /* 0x000fe40008400000 */
[----:B------:R1:W-:Y:S01]  /*211f0*/  @!P5 STG.E.U8 desc[UR20][R26.64+0xd1], R7 ;  /* 0x0000d1071a00d986 */ /* 0x0003e2000c101114 */
[----:B------:R-:W-:Y:S01]  /*21200*/  ISETP.LT.OR P5, PT, R0, 0xd9, !P3 ;  /* 0x000000d90000780c */ /* 0x000fe20005fa1670 */
[----:B------:R-:W-:-:S02]  /*21210*/  FMUL R3, R36, UR22 ;  /* 0x0000001624037c20 */ /* 0x000fc40008400000 */
[----:B------:R-:W5:Y:S04]  /*21220*/  LDL.LU R37, [R1+0x43c] ;  /* 0x00043c0001257983 */ /* 0x000f680000300800 */
[----:B------:R-:W5:Y:S01]  /*21230*/  LDL.LU R36, [R1+0x440] ;  /* 0x0004400001247983 */ /* 0x000f620000300800 */
[----:B0-----:R-:W-:Y:S02]  /*21240*/  F2FP.SATFINITE.E5M2.F32.PACK_AB_MERGE_C R5, RZ, R4, RZ ;  /* 0x00000004ff05723e */ /* 0x001fe400048060ff */
[----:B-1----:R-:W-:Y:S01]  /*21250*/  F2FP.SATFINITE.E5M2.F32.PACK_AB_MERGE_C R7, RZ, R2, RZ ;  /* 0x00000002ff07723e */ /* 0x002fe200048060ff */
[----:B------:R0:W-:Y:S01]  /*21260*/  @!P1 STG.E.U8 desc[UR20][R28.64+0xd8], R9 ;  /* 0x0000d8091c009986 */ /* 0x0001e2000c101114 */
[----:B------:R-:W-:-:S03]  /*21270*/  F2FP.SATFINITE.E5M2.F32.PACK_AB_MERGE_C R13, RZ, R3, RZ ;  /* 0x00000003ff0d723e */ /* 0x000fc600048060ff */
[----:B------:R-:W-:Y:S04]  /*21280*/  @!P2 STG.E.U8 desc[UR20][R28.64+0xd9], R11 ;  /* 0x0000d90b1c00a986 */ /* 0x000fe8000c101114 */
[----:B------:R1:W-:Y:S01]  /*21290*/  @!P5 STG.E.U8 desc[UR20][R26.64+0xd8], R5 ;  /* 0x0000d8051a00d986 */ /* 0x0003e2000c101114 */
[----:B--2---:R-:W-:-:S03]  /*212a0*/  FMUL R4, R35, UR22 ;  /* 0x0000001623047c20 */ /* 0x004fc60008400000 */
[----:B------:R-:W2:Y:S01]  /*212b0*/  LDL.LU R35, [R1+0x444] ;  /* 0x0004440001237983 */ /* 0x000ea20000300800 */
[----:B---3--:R-:W-:Y:S01]  /*212c0*/  FMUL R2, R34, UR22 ;  /* 0x0000001622027c20 */ /* 0x008fe20008400000 */
[----:B0-----:R-:W-:Y:S02]  /*212d0*/  F2FP.SATFINITE.E5M2.F32.PACK_AB_MERGE_C R9, RZ, R4, RZ ;  /* 0x00000004ff09723e */ /* 0x001fe400048060ff */
[----:B------:R-:W3:Y:S02]  /*212e0*/  LDL.LU R34, [R1+0x448] ;  /* 0x0004480001227983 */ /* 0x000ee40000300800 */
[----:B-1----:R-:W-:Y:S01]  /*212f0*/  F2FP.SATFINITE.E5M2.F32.PACK_AB_MERGE_C R5, RZ, R2, RZ ;  /* 0x00000002ff05723e */ /* 0x002fe200048060ff */
[----:B----4-:R-:W-:Y:S02]  /*21300*/  FMUL R3, R33, UR22 ;  /* 0x0000001621037c20 */ /* 0x010fe40008400000 */
[----:B------:R-:W4:Y:S01]  /*21310*/  LDL.LU R33, [R1+0x44c] ;  /* 0x00044c0001217983 */ /* 0x000f220000300800 */
[----:B-----5:R-:W-:-:S03]  /*21320*/  FMUL R4, R31, UR22 ;  /* 0x000000161f047c20 */ /* 0x020fc60008400000 */
        /* <DEDUP_REMOVED lines=9> */
[----:B------:R-:W-:-:S03]  /*213c0*/  ISETP.LT.OR P1, PT, R0, 0xe1, !P3 ;  /* 0x000000e10000780c */ /* 0x000fc60005f21670 */
[----:B------:R1:W-:Y:S01]  /*213d0*/  @!P5 STG.E.U8 desc[UR20][R28.64+0xe1], R9 ;  /* 0x0000e1091c00d986 */ /* 0x0003e2000c101114 */
[----:B------:R-:W-:Y:S02]  /*213e0*/  ISETP.LT.OR P5, PT, R0, 0xe9, !P6 ;  /* 0x000000e90000780c */ /* 0x000fe400077a1670 */
[----:B------:R-:W-:Y:S02]  /*213f0*/  F2FP.SATFINITE.E5M2.F32.PACK_AB_MERGE_C R11, RZ, R3, RZ ;  /* 0x00000003ff0b723e */ /* 0x000fe400048060ff */
[----:B0-----:R-:W-:-:S03]  /*21400*/  F2FP.SATFINITE.E5M2.F32.PACK_AB_MERGE_C R7, RZ, R4, RZ ;  /* 0x00000004ff07723e */ /* 0x001fc600048060ff */
[----:B------:R-:W-:Y:S01]  /*21410*/  @!P2 STG.E.U8 desc[UR20][R26.64+0xe1], R11 ;  /* 0x0000e10b1a00a986 */ /* 0x000fe2000c101114 */
[----:B------:R-:W-:-:S03]  /*21420*/  ISETP.LT.OR P2, PT, R0, 0xea, !P6 ;  /* 0x000000ea0000780c */ /* 0x000fc60007741670 */
[----:B------:R0:W-:Y:S01]  /*21430*/  @!P1 STG.E.U8 desc[UR20][R26.64+0xe0], R5 ;  /* 0x0000e0051a009986 */ /* 0x0001e2000c101114 */
[----:B------:R-:W-:-:S03]  /*21440*/  ISETP.LT.OR P1, PT, R0, 0xe9, !P3 ;  /* 0x000000e90000780c */ /* 0x000fc60005f21670 */
[----:B------:R0:W-:Y:S01]  /*21450*/  @!P5 STG.E.U8 desc[UR20][R28.64+0xe8], R7 ;  /* 0x0000e8071c00d986 */ /* 0x0001e2000c101114 */
[----:B------:R-:W-:Y:S01]  /*21460*/  ISETP.LT.OR P5, PT, R0, 0xea, !P3 ;  /* 0x000000ea0000780c */ /* 0x000fe20005fa1670 */
[----:B------:R-:W-:Y:S01]  /*21470*/  FMUL R3, R41, UR22 ;  /* 0x0000001629037c20 */ /* 0x000fe20008400000 */
[----:B------:R-:W-:Y:S01]  /*21480*/  FMUL R4, R40, UR22 ;  /* 0x0000001628047c20 */ /* 0x000fe20008400000 */
[----:B-1----:R-:W-:-:S03]  /*21490*/  F2FP.SATFINITE.E5M2.F32.PACK_AB_MERGE_C R9, RZ, R2, RZ ;  /* 0x00000002ff09723e */ /* 0x002fc600048060ff */
[----:B------:R-:W-:Y:S02]  /*214a0*/  F2FP.SATFINITE.E5M2.F32.PACK_AB_MERGE_C R13, RZ, R3, RZ ;  /* 0x00000003ff0d723e */ /* 0x000fe400048060ff */
[----:B0-----:R-:W-:Y:S01]  /*214b0*/  F2FP.SATFINITE.E5M2.F32.PACK_AB_MERGE_C R5, RZ, R4, RZ ;  /* 0x00000004ff05723e */ /* 0x001fe200048060ff */
[----:B------:R0:W-:Y:S01]  /*214c0*/  @!P2 STG.E.U8 desc[UR20][R28.64+0xe9], R9 ;  /* 0x0000e9091c00a986 */ /* 0x0001e2000c101114 */
[----:B------:R-:W-:-:S03]  /*214d0*/  ISETP.LT.OR P2, PT, R0, 0xf1, !P3 ;  /* 0x000000f10000780c */ /* 0x000fc60005f41670 */
[----:B------:R-:W-:Y:S01]  /*214e0*/  @!P1 STG.E.U8 desc[UR20][R26.64+0xe8], R13 ;  /* 0x0000e80d1a009986 */ /* 0x000fe2000c101114 */
[----:B------:R-:W-:-:S03]  /*214f0*/  ISETP.LT.OR P1, PT, R0, 0xf1, !P6 ;  /* 0x000000f10000780c */ /* 0x000fc60007721670 */
[----:B------:R-:W-:Y:S01]  /*21500*/  @!P5 STG.E.U8 desc[UR20][R26.64+0xe9], R5 ;  /* 0x0000e9051a00d986 */ /* 0x000fe2000c101114 */
[----:B------:R-:W-:Y:S01]  /*21510*/  ISETP.LT.OR P5, PT, R0, 0xf2, !P6 ;  /* 0x000000f20000780c */ /* 0x000fe200077a1670 */
[----:B------:R-:W-:Y:S01]  /*21520*/  FMUL R2, R38, UR22 ;  /* 0x0000001626027c20 */ /* 0x000fe20008400000 */
[----:B------:R-:W-:Y:S01]  /*21530*/  FMUL R3, R37, UR22 ;  /* 0x0000001625037c20 */ /* 0x000fe20008400000 */
[----:B------:R-:W-:-:S03]  /*21540*/  FMUL R4, R36, UR22 ;  /* 0x0000001624047c20 */ /* 0x000fc60008400000 */
[----:B------:R-:W-:Y:S02]  /*21550*/  F2FP.SATFINITE.E5M2.F32.PACK_AB_MERGE_C R7, RZ, R2, RZ ;  /* 0x00000002ff07723e */ /* 0x000fe400048060ff */
[----:B------:R-:W-:Y:S02]  /*21560*/  F2FP.SATFINITE.E5M2.F32.PACK_AB_MERGE_C R11, RZ, R3, RZ ;  /* 0x00000003ff0b723e */ /* 0x000fe400048060ff */
[----:B0-----:R-:W-:Y:S01]  /*21570*/  F2FP.SATFINITE.E5M2.F32.PACK_AB_MERGE_C R9, RZ, R4, RZ ;  /* 0x00000004ff09723e */ /* 0x001fe200048060ff */
[----:B------:R0:W-:Y:S01]  /*21580*/  @!P1 STG.E.U8 desc[UR20][R28.64+0xf0], R7 ;  /* 0x0000f0071c009986 */ /* 0x0001e2000c101114 */
[----:B------:R-:W-:-:S03]  /*21590*/  ISETP.LT.OR P1, PT, R0, 0xf9, !P6 ;  /* 0x000000f90000780c */ /* 0x000fc60007721670 */
[----:B------:R1:W-:Y:S01]  /*215a0*/  @!P5 STG.E.U8 desc[UR20][R28.64+0xf1], R11 ;  /* 0x0000f10b1c00d986 */ /* 0x0003e2000c101114 */
[C---:B------:R-:W-:Y:S02]  /*215b0*/  ISETP.LT.OR P5, PT, R0.reuse, 0xf2, !P3 ;  /* 0x000000f20000780c */ /* 0x040fe40005fa1670 */
[C---:B------:R-:W-:Y:S01]  /*215c0*/  ISETP.LT.OR P6, PT, R0.reuse, 0xfa, !P6 ;  /* 0x000000fa0000780c */ /* 0x040fe200077c1670 */
[----:B------:R5:W-:Y:S01]  /*215d0*/  @!P2 STG.E.U8 desc[UR20][R26.64+0xf0], R9 ;  /* 0x0000f0091a00a986 */ /* 0x000be2000c101114 */
[C---:B------:R-:W-:Y:S02]  /*215e0*/  ISETP.LT.OR P2, PT, R0.reuse, 0xf9, !P3 ;  /* 0x000000f90000780c */ /* 0x040fe40005f41670 */
[----:B------:R-:W-:Y:S01]  /*215f0*/  ISETP.LT.OR P3, PT, R0, 0xfa, !P3 ;  /* 0x000000fa0000780c */ /* 0x000fe20005f61670 */
[----:B--2---:R-:W-:Y:S01]  /*21600*/  FMUL R0, R35, UR22 ;  /* 0x0000001623007c20 */ /* 0x004fe20008400000 */
[----:B---3--:R-:W-:-:S04]  /*21610*/  FMUL R2, R34, UR22 ;  /* 0x0000001622027c20 */ /* 0x008fc80008400000 */
[----:B0-----:R-:W-:Y:S02]  /*21620*/  F2FP.SATFINITE.E5M2.F32.PACK_AB_MERGE_C R7, RZ, R0, RZ ;  /* 0x00000000ff07723e */ /* 0x001fe400048060ff */
[----:B-1----:R-:W-:Y:S01]  /*21630*/  F2FP.SATFINITE.E5M2.F32.PACK_AB_MERGE_C R11, RZ, R2, RZ ;  /* 0x00000002ff0b723e */ /* 0x002fe200048060ff */
[----:B----4-:R-:W-:Y:S02]  /*21640*/  FMUL R3, R33, UR22 ;  /* 0x0000001621037c20 */ /* 0x010fe40008400000 */
[----:B------:R0:W-:Y:S03]  /*21650*/  @!P5 STG.E.U8 desc[UR20][R26.64+0xf1], R7 ;  /* 0x0000f1071a00d986 */ /* 0x0001e6000c101114 */
[----:B------:R-:W-:Y:S01]  /*21660*/  F2FP.SATFINITE.E5M2.F32.PACK_AB_MERGE_C R3, RZ, R3, RZ ;  /* 0x00000003ff03723e */ /* 0x000fe200048060ff */
[----:B-----5:R-:W-:Y:S01]  /*21670*/  FMUL R4, R31, UR22 ;  /* 0x000000161f047c20 */ /* 0x020fe20008400000 */
[----:B------:R-:W-:-:S04]  /*21680*/  FMUL R5, R30, UR22 ;  /* 0x000000161e057c20 */ /* 0x000fc80008400000 */
[----:B------:R-:W-:Y:S02]  /*21690*/  F2FP.SATFINITE.E5M2.F32.PACK_AB_MERGE_C R9, RZ, R4, RZ ;  /* 0x00000004ff09723e */ /* 0x000fe400048060ff */
[----:B------:R-:W-:Y:S01]  /*216a0*/  F2FP.SATFINITE.E5M2.F32.PACK_AB_MERGE_C R5, RZ, R5, RZ ;  /* 0x00000005ff05723e */ /* 0x000fe200048060ff */
[----:B------:R0:W-:Y:S04]  /*216b0*/  @!P1 STG.E.U8 desc[UR20][R28.64+0xf8], R11 ;  /* 0x0000f80b1c009986 */ /* 0x0001e8000c101114 */
[----:B------:R0:W-:Y:S04]  /*216c0*/  @!P6 STG.E.U8 desc[UR20][R28.64+0xf9], R3 ;  /* 0x0000f9031c00e986 */ /* 0x0001e8000c101114 */
[----:B------:R0:W-:Y:S04]  /*216d0*/  @!P2 STG.E.U8 desc[UR20][R26.64+0xf8], R9 ;  /* 0x0000f8091a00a986 */ /* 0x0001e8000c101114 */
[----:B------:R0:W-:Y:S02]  /*216e0*/  @!P3 STG.E.U8 desc[UR20][R26.64+0xf9], R5 ;  /* 0x0000f9051a00b986 */ /* 0x0001e4000c101114 */
.L_x_551:
[----:B------:R-:W-:Y:S05]  /*216f0*/  BSYNC B0 ;  /* 0x0000000000007941 */ /* 0x000fea0003800000 */
.L_x_37:
[----:B0-2---:R-:W2:Y:S04]  /*21700*/  LDL.LU R3, [R1+0x45c] ;  /* 0x00045c0001037983 */ /* 0x005ea80000300800 */
[----:B------:R-:W2:Y:S01]  /*21710*/  LDL.LU R2, [R1+0x460] ;  /* 0x0004600001027983 */ /* 0x000ea20000300800 */
[----:B------:R-:W-:Y:S01]  /*21720*/  ULDC UR6, c[0x0][0xc] ;  /* 0x0000030000067ab9 */ /* 0x000fe20000000800 */
[----:B------:R-:W-:Y:S01]  /*21730*/  ULDC UR7, c[0x0][0x10] ;  /* 0x0000040000077ab9 */ /* 0x000fe20000000800 */
[----:B---34-:R-:W2:Y:S01]  /*21740*/  LDC R5, c[0x0][0x14] ;  /* 0x00000500ff057b82 */ /* 0x018ea20000000800 */
[----:B------:R-:W-:Y:S01]  /*21750*/  UIMAD.WIDE.U32 UR6, UR6, UR7, URZ ;  /* 0x00000007060672a5 */ /* 0x000fe2000f8e003f */
[----:B-----5:R-:W-:Y:S01]  /*21760*/  PRMT R0, RZ, 0x7610, R0 ;  /* 0x00007610ff007816 */ /* 0x020fe20000000000 */
[----:B------:R-:W-:-:S04]  /*21770*/  UMOV UR10, 0xffffffff ;  /* 0xffffffff000a7882 */ /* 0x000fc80000000000 */
[----:B--2---:R-:W-:-:S04]  /*21780*/  IMAD.WIDE.U32 R2, R5, UR6, R2 ;  /* 0x0000000605027c25 */ /* 0x004fc8000f8e0002 */
[----:B------:R-:W-:Y:S01]  /*21790*/  IMAD R5, R5, UR7, RZ ;  /* 0x0000000705057c24 */ /* 0x000fe2000f8e02ff */
[----:B------:R-:W-:Y:S01]  /*217a0*/  ULDC.64 UR6, c[0x0][0x650] ;  /* 0x0001940000067ab9 */ /* 0x000fe20000000a00 */
[----:B------:R-:W-:Y:S01]  /*217b0*/  IMAD.MOV.U32 R11, RZ, RZ, R2 ;  /* 0x000000ffff0b7224 */ /* 0x000fe200078e0002 */
[----:B------:R-:W-:Y:S01]  /*217c0*/  ISETP.GE.U32.AND P1, PT, R2, UR6, PT ;  /* 0x0000000602007c0c */ /* 0x000fe2000bf26070 */
[----:B------:R-:W-:Y:S02]  /*217d0*/  IMAD.IADD R13, R3, 0x1, R5 ;  /* 0x00000001030d7824 */ /* 0x000fe400078e0205 */
[----:B------:R-:W-:-:S03]  /*217e0*/  IMAD.MOV.U32 R2, RZ, RZ, -0x1 ;  /* 0xffffffffff027424 */ /* 0x000fc600078e00ff */
[----:B------:R0:W-:Y:S01]  /*217f0*/  STL [R1+0x45c], R13 ;  /* 0x00045c0d01007387 */ /* 0x0001e20000100800 */
[----:B------:R-:W-:-:S03]  /*21800*/  ISETP.GE.U32.AND.EX P1, PT, R13, UR7, PT, P1 ;  /* 0x000000070d007c0c */ /* 0x000fc6000bf26110 */
[----:B------:R0:W-:Y:S04]  /*21810*/  STL [R1+0x460], R11 ;  /* 0x0004600b01007387 */ /* 0x0001e80000100800 */
[----:B------:R0:W-:Y:S06]  /*21820*/  STL [R1+0x464], R2 ;  /* 0x0004640201007387 */ /* 0x0001ec0000100800 */
[----:B------:R-:W-:Y:S05]  /*21830*/  @P1 BRA `(.L_x_552) ;  /* 0x0000000400741947 */ /* 0x000fea0003800000 */
[----:B------:R-:W2:Y:S01]  /*21840*/  S2R R8, SR_CTAID.X ;  /* 0x0000000000087919 */ /* 0x000ea20000002500 */
[----:B------:R-:W-:Y:S01]  /*21850*/  ULDC.64 UR16, c[0x0][0x628] ;  /* 0x00018a0000107ab9 */ /* 0x000fe20000000a00 */
[----:B------:R-:W3:Y:S01]  /*21860*/  LDC R9, c[0x0][0x144] ;  /* 0x00005100ff097b82 */ /* 0x000ee20000000800 */
[----:B------:R-:W-:Y:S01]  /*21870*/  ULDC UR6, c[0x0][0x150] ;  /* 0x0000540000067ab9 */ /* 0x000fe20000000800 */
[----:B------:R-:W4:Y:S01]  /*21880*/  S2R R12, SR_CTAID.Y ;  /* 0x00000000000c7919 */ /* 0x000f220000002600 */
[----:B------:R-:W-:Y:S01]  /*21890*/  ISETP.NE.U32.AND P1, PT, RZ, UR16, PT ;  /* 0x00000010ff007c0c */ /* 0x000fe2000bf25070 */
[----:B------:R-:W-:Y:S01]  /*218a0*/  ULDC UR18, c[0x0][0x630] ;  /* 0x00018c0000127ab9 */ /* 0x000fe20000000800 */
[----:B------:R-:W-:Y:S02]  /*218b0*/  R2UR UR14, R11 ;  /* 0x000000000b0e72ca */ /* 0x000fe400000e0000 */
[----:B------:R-:W-:Y:S01]  /*218c0*/  ISETP.NE.AND.EX P1, PT, RZ, UR17, PT, P1 ;  /* 0x00000011ff007c0c */ /* 0x000fe2000bf25310 */
[----:B------:R-:W0:Y:S01]  /*218d0*/  LDC.64 R6, c[0x0][0x620] ;  /* 0x00018800ff067b82 */ /* 0x000e220000000a00 */
[----:B------:R-:W-:-:S02]  /*218e0*/  R2UR UR15, R13 ;  /* 0x000000000d0f72ca */ /* 0x000fc400000e0000 */
[----:B--2---:R-:W-:-:S05]  /*218f0*/  I2FP.F32.U32 R0, R8 ;  /* 0x0000000800007245 */ /* 0x004fca0000201000 */
[----:B------:R-:W-:-:S06]  /*21900*/  FMUL R0, R0, UR6 ;  /* 0x0000000600007c20 */ /* 0x000fcc0008400000 */
[----:B------:R-:W2:Y:S01]  /*21910*/  F2I.U32.TRUNC.NTZ R0, R0 ;  /* 0x0000000000007305 */ /* 0x000ea2000020f000 */
[----:B----4-:R-:W-:Y:S05]  /*21920*/  @!P1 BRA `(.L_x_553) ;  /* 0x0000000000309947 */ /* 0x010fea0003800000 */
        /* <DEDUP_REMOVED lines=12> */
.L_x_553:
[----:B------:R-:W-:Y:S01]  /*219f0*/  USHF.R.U64 UR10, UR14, UR18, UR15 ;  /* 0x000000120e0a7299 */ /* 0x000fe2000800120f */
[----:B------:R-:W4:Y:S01]  /*21a00*/  LDC.64 R22, c[0x0][0x640] ;  /* 0x00019000ff167b82 */ /* 0x000f220000000a00 */
[----:B------:R-:W-:Y:S01]  /*21a10*/  USHF.R.U32.HI UR6, URZ, UR18, UR15 ;  /* 0x000000123f067299 */ /* 0x000fe2000801160f */
[----:B--2---:R-:W-:Y:S02]  /*21a20*/  IMAD.MOV R10, RZ, RZ, -R0 ;  /* 0x000000ffff0a7224 */ /* 0x004fe400078e0a00 */
[----:B0-----:R-:W-:Y:S01]  /*21a30*/  IMAD.MOV.U32 R2, RZ, RZ, R11 ;  /* 0x000000ffff027224 */ /* 0x001fe200078e000b */
[----:B------:R-:W-:Y:S01]  /*21a40*/  IADD3 R5, P1, RZ, -UR10, RZ ;  /* 0x8000000aff057c10 */ /* 0x000fe2000ff3e0ff */
[----:B---3--:R-:W-:Y:S02]  /*21a50*/  IMAD R18, R9, R10, R8 ;  /* 0x0000000a09127224 */ /* 0x008fe400078e0208 */
[----:B------:R-:W0:Y:S02]  /*21a60*/  LDC R4, c[0x0][0x618] ;  /* 0x00018600ff047b82 */ /* 0x000e240000000800 */
[----:B------:R-:W-:Y:S01]  /*21a70*/  IMAD.X R3, RZ, RZ, ~UR6, P1 ;  /* 0x80000006ff037e24 */ /* 0x000fe200088e06ff */
[----:B------:R-:W-:-:S03]  /*21a80*/  ULDC UR6, c[0x0][0x154] ;  /* 0x0000550000067ab9 */ /* 0x000fc60000000800 */
[-C--:B------:R-:W-:Y:S02]  /*21a90*/  IMAD R0, R3, R6.reuse, RZ ;  /* 0x0000000603007224 */ /* 0x080fe400078e02ff */
[----:B------:R-:W2:Y:S01]  /*21aa0*/  LDC R14, c[0x0][0x608] ;  /* 0x00018200ff0e7b82 */ /* 0x000ea20000000800 */
[----:B------:R-:W-:Y:S02]  /*21ab0*/  IMAD.MOV.U32 R3, RZ, RZ, R13 ;  /* 0x000000ffff037224 */ /* 0x000fe400078e000d */
[----:B------:R-:W-:-:S05]  /*21ac0*/  IMAD.WIDE.U32 R2, R5, R6, R2 ;  /* 0x0000000605027225 */ /* 0x000fca00078e0002 */
[----:B------:R-:W3:Y:S01]  /*21ad0*/  LDC R20, c[0x0][0x658] ;  /* 0x00019600ff147b82 */ /* 0x000ee20000000800 */
[----:B------:R-:W-:Y:S01]  /*21ae0*/  IMAD R5, R5, R7, R0 ;  /* 0x0000000705057224 */ /* 0x000fe200078e0200 */
[----:B------:R-:W-:Y:S01]  /*21af0*/  I2FP.F32.U32 R0, R12 ;  /* 0x0000000c00007245 */ /* 0x000fe20000201000 */
[----:B------:R-:W-:Y:S01]  /*21b00*/  IMAD.MOV.U32 R7, RZ, RZ, 0x1 ;  /* 0x00000001ff077424 */ /* 0x000fe200078e00ff */
[----:B----4-:R-:W-:Y:S01]  /*21b10*/  ISETP.NE.U32.AND P1, PT, R22, RZ, PT ;  /* 0x000000ff1600720c */ /* 0x010fe20003f25070 */
[----:B------:R-:W-:Y:S02]  /*21b20*/  IMAD.IADD R3, R3, 0x1, R5 ;  /* 0x0000000103037824 */ /* 0x000fe400078e0205 */
[----:B------:R-:W-:Y:S01]  /*21b30*/  FMUL R0, R0, UR6 ;  /* 0x0000000600007c20 */ /* 0x000fe20008400000 */
[----:B------:R-:W4:Y:S01]  /*21b40*/  LDC R15, c[0x0][0x148] ;  /* 0x00005200ff0f7b82 */ /* 0x000f220000000800 */
[----:B------:R-:W-:Y:S01]  /*21b50*/  ISETP.NE.AND.EX P1, PT, R23, RZ, PT, P1 ;  /* 0x000000ff1700720c */ /* 0x000fe20003f25310 */
[----:B------:R-:W-:Y:S01]  /*21b60*/  IMAD.MOV.U32 R5, RZ, RZ, -0x1 ;  /* 0xffffffffff057424 */ /* 0x000fe200078e00ff */
[-CC-:B0-----:R-:W-:Y:S01]  /*21b70*/  SHF.R.U64 R10, R2, R4.reuse, R3.reuse ;  /* 0x00000004020a7219 */ /* 0x181fe20000001203 */
[----:B------:R0:W0:Y:S01]  /*21b80*/  F2I.U32.TRUNC.NTZ R13, R0 ;  /* 0x00000000000d7305 */ /* 0x000022000020f000 */
[----:B------:R-:W-:-:S03]  /*21b90*/  SHF.R.U32.HI R3, RZ, R4, R3 ;  /* 0x00000004ff037219 */ /* 0x000fc60000011603 */
[----:B------:R-:W0:Y:S01]  /*21ba0*/  LDC R16, c[0x0][0x600] ;  /* 0x00018000ff107b82 */ /* 0x000e220000000800 */
[-CC-:B--2---:R-:W-:Y:S02]  /*21bb0*/  SHF.R.U64 R8, R10, R14.reuse, R3.reuse ;  /* 0x0000000e0a087219 */ /* 0x184fe40000001203 */
[----:B------:R-:W-:-:S05]  /*21bc0*/  SHF.R.U32.HI R3, RZ, R14, R3 ;  /* 0x0000000eff037219 */ /* 0x000fca0000011603 */
[----:B------:R-:W2:Y:S01]  /*21bd0*/  LDC R17, c[0x0][0x648] ;  /* 0x00019200ff117b82 */ /* 0x000ea20000000800 */
[-CC-:B---3--:R-:W-:Y:S02]  /*21be0*/  SHF.R.U64 R11, R8, R20.reuse, R3.reuse ;  /* 0x00000014080b7219 */ /* 0x188fe40000001203 */
[-C--:B------:R-:W-:Y:S02]  /*21bf0*/  SHF.L.U32 R5, R5, R20.reuse, RZ ;  /* 0x0000001405057219 */ /* 0x080fe400000006ff */
[-C--:B------:R-:W-:Y:S01]  /*21c00*/  SHF.R.U32.HI R3, RZ, R20.reuse, R3 ;  /* 0x00000014ff037219 */ /* 0x080fe20000011603 */
[----:B------:R-:W-:Y:S01]  /*21c10*/  IMAD.MOV.U32 R2, RZ, RZ, R11 ;  /* 0x000000ffff027224 */ /* 0x000fe200078e000b */
[----:B------:R-:W-:Y:S01]  /*21c20*/  SHF.L.U32 R20, R7, R20, RZ ;  /* 0x0000001407147219 */ /* 0x000fe200000006ff */
[----:B------:R-:W3:Y:S01]  /*21c30*/  LDC R19, c[0x0][0x638] ;  /* 0x00018e00ff137b82 */ /* 0x000ee20000000800 */
[----:B------:R-:W-:-:S07]  /*21c40*/  LOP3.LUT R39, RZ, R5, RZ, 0x33, !PT ;  /* 0x00000005ff277212 */ /* 0x000fce00078e33ff */
[----:B------:R-:W0:Y:S01]  /*21c50*/  LDC R21, c[0x0][0x610] ;  /* 0x00018400ff157b82 */ /* 0x000e220000000800 */
[----:B------:R-:W-:Y:S05]  /*21c60*/  @!P1 BRA `(.L_x_554) ;  /* 0x0000000000289947 */ /* 0x000fea0003800000 */
[----:B0-----:R-:W0:Y:S02]  /*21c70*/  LDC R0, c[0x0][0x64c] ;  /* 0x00019300ff007b82 */ /* 0x001e240000000800 */
[----:B0-----:R-:W-:-:S05]  /*21c80*/  IADD3 R7, P1, R11, R0, RZ ;  /* 0x000000000b077210 */ /* 0x001fca0007f3e0ff */
        /* <DEDUP_REMOVED lines=8> */
.L_x_554:
[----:B0-2---:R-:W-:Y:S01]  /*21d10*/  SHF.R.U64 R0, R2, R17, R3 ;  /* 0x0000001102007219 */ /* 0x005fe20000001203 */
[----:B------:R-:W-:Y:S01]  /*21d20*/  VIADD R3, R16, 0xffffffff ;  /* 0xffffffff10037836 */ /* 0x000fe20000000000 */
[----:B------:R-:W-:Y:S01]  /*21d30*/  LOP3.LUT R39, R8, R39, RZ, 0xc0, !PT ;  /* 0x0000002708277212 */ /* 0x000fe200078ec0ff */
[----:B------:R-:W-:Y:S02]  /*21d40*/  IMAD.MOV R13, RZ, RZ, -R13 ;  /* 0x000000ffff0d7224 */ /* 0x000fe400078e0a0d */
[----:B------:R-:W-:Y:S01]  /*21d50*/  IMAD.MOV R2, RZ, RZ, -R0 ;  /* 0x000000ffff027224 */ /* 0x000fe200078e0a00 */
[----:B------:R-:W-:Y:S01]  /*21d60*/  LOP3.LUT R3, R10, R3, RZ, 0xc0, !PT ;  /* 0x000000030a037212 */ /* 0x000fe200078ec0ff */
[----:B------:R-:W-:Y:S02]  /*21d70*/  IMAD R39, R20, R0, R39 ;  /* 0x0000000014277224 */ /* 0x000fe400078e0227 */
[----:B----4-:R-:W-:Y:S02]  /*21d80*/  @P4 IMAD R18, R15, R13, R12 ;  /* 0x0000000d0f124224 */ /* 0x010fe400078e020c */
[----:B---3--:R-:W-:-:S02]  /*21d90*/  IMAD R0, R2, R19, R11 ;  /* 0x0000001302007224 */ /* 0x008fc400078e020b */
[----:B------:R-:W-:Y:S02]  /*21da0*/  IMAD R39, R39, R21, R18 ;  /* 0x0000001527277224 */ /* 0x000fe400078e0212 */
[----:B------:R-:W-:Y:S02]  /*21db0*/  IMAD R2, R0, R16, R3 ;  /* 0x0000001000027224 */ /* 0x000fe400078e0203 */
[----:B------:R-:W-:-:S03]  /*21dc0*/  IMAD.MOV.U32 R4, RZ, RZ, 0x1 ;  /* 0x00000001ff047424 */ /* 0x000fc600078e00ff */
[----:B------:R-:W-:Y:S02]  /*21dd0*/  SEL R3, R2, R39, !P4 ;  /* 0x0000002702037207 */ /* 0x000fe40006000000 */
[----:B------:R-:W-:Y:S02]  /*21de0*/  PRMT R0, R4, 0x7610, R0 ;  /* 0x0000761004007816 */ /* 0x000fe40000000000 */
[----:B------:R-:W-:Y:S01]  /*21df0*/  SEL R39, R39, R2, !P4 ;  /* 0x0000000227277207 */ /* 0x000fe20006000000 */
[----:B------:R2:W-:Y:S06]  /*21e00*/  STL [R1+0x464], R3 ;  /* 0x0004640301007387 */ /* 0x0005ec0000100800 */
.L_x_552:
[----:B------:R3:W-:Y:S01]  /*21e10*/  STL [R1+0x468], R39 ;  /* 0x0004682701007387 */ /* 0x0007e20000100800 */
[----:B------:R-:W-:-:S13]  /*21e20*/  LOP3.LUT P1, RZ, R0, 0xff, RZ, 0xc0, !PT ;  /* 0x000000ff00ff7812 */ /* 0x000fda000782c0ff */
[----:B---3--:R-:W-:Y:S05]  /*21e30*/  @P1 BRA `(.L_x_555) ;  /* 0xfffffdf400041947 */ /* 0x008fea000383ffff */
[----:B------:R-:W-:Y:S05]  /*21e40*/  EXIT ;  /* 0x000000000000794d */ /* 0x000fea0003800000 */
.L_x_7:
[----:B------:R-:W2:Y:S01]  /*21e50*/  LDL R20, [R1+0x460] ;  /* 0x0004600001147983 */ /* 0x000ea20000100800 */
[----:B0-----:R-:W-:-:S03]  /*21e60*/  ULDC.64 UR4, c[0x0][0x650] ;  /* 0x0001940000047ab9 */ /* 0x001fc60000000a00 */
[----:B------:R-:W3:Y:S01]  /*21e70*/  LDL R163, [R1+0x45c] ;  /* 0x00045c0001a37983 */ /* 0x000ee20000100800 */
[----:B------:R-:W-:Y:S01]  /*21e80*/  PRMT R0, RZ, 0x7610, R0 ;  /* 0x00007610ff007816 */ /* 0x000fe20000000000 */
[----:B------:R-:W-:Y:S02]  /*21e90*/  IMAD.MOV.U32 R12, RZ, RZ, -0x1 ;  /* 0xffffffffff0c7424 */ /* 0x000fe400078e00ff */
[----:B------:R-:W-:Y:S02]  /*21ea0*/  IMAD.MOV.U32 R4, RZ, RZ, -0x1 ;  /* 0xffffffffff047424 */ /* 0x000fe400078e00ff */
[----:B------:R-:W-:Y:S01]  /*21eb0*/  IMAD.MOV.U32 R11, RZ, RZ, -0x1 ;  /* 0xffffffffff0b7424 */ /* 0x000fe200078e00ff */
[----:B--2---:R-:W-:-:S04]  /*21ec0*/  ISETP.GE.U32.AND P0, PT, R20, UR4, PT ;  /* 0x0000000414007c0c */ /* 0x004fc8000bf06070 */
[----:B---3--:R-:W-:-:S13]  /*21ed0*/  ISETP.GE.U32.AND.EX P0, PT, R163, UR5, PT, P0 ;  /* 0x00000005a3007c0c */ /* 0x008fda000bf06100 */
[----:B------:R-:W-:Y:S05]  /*21ee0*/  @P0 BRA `(.L_x_556) ;  /* 0x0000000400300947 */ /* 0x000fea0003800000 */
[----:B------:R-:W0:Y:S01]  /*21ef0*/  LDC.64 R16, c[0x0][0x628] ;  /* 0x00018a00ff107b82 */ /* 0x000e220000000a00 */
[----:B-1----:R-:W-:Y:S02]  /*21f00*/  IMAD.MOV.U32 R8, RZ, RZ, R20 ;  /* 0x000000ffff087224 */ /* 0x002fe400078e0014 */
[----:B------:R-:W-:-:S05]  /*21f10*/  IMAD.MOV.U32 R9, RZ, RZ, R163 ;  /* 0x000000ffff097224 */ /* 0x000fca00078e00a3 */
[----:B------:R-:W1:Y:S08]  /*21f20*/  LDC R12, c[0x0][0x630] ;  /* 0x00018c00ff0c7b82 */ /* 0x000e700000000800 */
[----:B------:R-:W2:Y:S01]  /*21f30*/  LDC.64 R18, c[0x0][0x620] ;  /* 0x00018800ff127b82 */ /* 0x000ea20000000a00 */
[----:B0-----:R-:W-:-:S04]  /*21f40*/  ISETP.NE.U32.AND P0, PT, R16, RZ, PT ;  /* 0x000000ff1000720c */ /* 0x001fc80003f05070 */
[----:B------:R-:W-:-:S13]  /*21f50*/  ISETP.NE.AND.EX P0, PT, R17, RZ, PT, P0 ;  /* 0x000000ff1100720c */ /* 0x000fda0003f05300 */
[----:B-12---:R-:W-:Y:S05]  /*21f60*/  @!P0 BRA `(.L_x_557) ;  /* 0x0000000000288947 */ /* 0x006fea0003800000 */
[----:B------:R-:W0:Y:S02]  /*21f70*/  LDC R0, c[0x0][0x634] ;  /* 0x00018d00ff007b82 */ /* 0x000e240000000800 */
        /* <DEDUP_REMOVED lines=9> */
.L_x_557:
[----:B------:R-:W0:Y:S01]  /*22010*/  LDC.64 R22, c[0x0][0x640] ;  /* 0x00019000ff167b82 */ /* 0x000e220000000a00 */
[-CC-:B------:R-:W-:Y:S01]  /*22020*/  SHF.R.U64 R15, R8, R12.reuse, R9.reuse ;  /* 0x0000000c080f7219 */ /* 0x180fe20000001209 */
[----:B------:R-:W-:Y:S01]  /*22030*/  IMAD.MOV.U32 R4, RZ, RZ, R20 ;  /* 0x000000ffff047224 */ /* 0x000fe200078e0014 */
[----:B------:R-:W-:Y:S01]  /*22040*/  SHF.R.U32.HI R0, RZ, R12, R9 ;  /* 0x0000000cff007219 */ /* 0x000fe20000011609 */
[----:B------:R-:W-:Y:S01]  /*22050*/  IMAD.MOV.U32 R24, RZ, RZ, 0x1 ;  /* 0x00000001ff187424 */ /* 0x000fe200078e00ff */
[----:B------:R-:W-:-:S03]  /*22060*/  IADD3 R7, P0, RZ, -R15, RZ ;  /* 0x8000000fff077210 */ /* 0x000fc60007f1e0ff */
[----:B------:R-:W1:Y:S02]  /*22070*/  LDC R6, c[0x0][0x618] ;  /* 0x00018600ff067b82 */ /* 0x000e640000000800 */
[----:B------:R-:W-:-:S04]  /*22080*/  IMAD.X R5, RZ, RZ, ~R0, P0 ;  /* 0x000000ffff057224 */ /* 0x000fc800000e0e00 */
[-C--:B------:R-:W-:Y:S02]  /*22090*/  IMAD R0, R5, R18.reuse, RZ ;  /* 0x0000001205007224 */ /* 0x080fe400078e02ff */
[----:B------:R-:W2:Y:S01]  /*220a0*/  LDC R8, c[0x0][0x608] ;  /* 0x00018200ff087b82 */ /* 0x000ea20000000800 */
[----:B------:R-:W-:Y:S02]  /*220b0*/  IMAD.MOV.U32 R5, RZ, RZ, R163 ;  /* 0x000000ffff057224 */ /* 0x000fe400078e00a3 */
[----:B------:R-:W-:-:S05]  /*220c0*/  IMAD.WIDE.U32 R4, R7, R18, R4 ;  /* 0x0000001207047225 */ /* 0x000fca00078e0004 */
[----:B------:R-:W3:Y:S01]  /*220d0*/  LDC R21, c[0x0][0x658] ;  /* 0x00019600ff157b82 */ /* 0x000ee20000000800 */
[----:B------:R-:W-:Y:S01]  /*220e0*/  IMAD R7, R7, R19, R0 ;  /* 0x0000001307077224 */ /* 0x000fe200078e0200 */
[----:B0-----:R-:W-:-:S03]  /*220f0*/  ISETP.NE.U32.AND P0, PT, R22, RZ, PT ;  /* 0x000000ff1600720c */ /* 0x001fc60003f05070 */
[----:B------:R-:W-:Y:S01]  /*22100*/  IMAD.IADD R5, R5, 0x1, R7 ;  /* 0x0000000105057824 */ /* 0x000fe200078e0207 */
[----:B------:R-:W-:Y:S02]  /*22110*/  ISETP.NE.AND.EX P0, PT, R23, RZ, PT, P0 ;  /* 0x000000ff1700720c */ /* 0x000fe40003f05300 */
[----:B------:R-:W0:Y:S02]  /*22120*/  LDC R16, c[0x0][0x600] ;  /* 0x00018000ff107b82 */ /* 0x000e240000000800 */
[-CC-:B-1----:R-:W-:Y:S01]  /*22130*/  SHF.R.U64 R12, R4, R6.reuse, R5.reuse ;  /* 0x00000006040c7219 */ /* 0x182fe20000001205 */
[----:B------:R-:W-:Y:S01]  /*22140*/  IMAD.MOV.U32 R4, RZ, RZ, -0x1 ;  /* 0xffffffffff047424 */ /* 0x000fe200078e00ff */
[----:B------:R-:W-:-:S04]  /*22150*/  SHF.R.U32.HI R5, RZ, R6, R5 ;  /* 0x00000006ff057219 */ /* 0x000fc80000011605 */
[----:B------:R-:W1:Y:S01]  /*22160*/  LDC R18, c[0x0][0x648] ;  /* 0x00019200ff127b82 */ /* 0x000e620000000800 */
[-CC-:B--2---:R-:W-:Y:S02]  /*22170*/  SHF.R.U64 R17, R12, R8.reuse, R5.reuse ;  /* 0x000000080c117219 */ /* 0x184fe40000001205 */
[----:B------:R-:W-:-:S05]  /*22180*/  SHF.R.U32.HI R0, RZ, R8, R5 ;  /* 0x00000008ff007219 */ /* 0x000fca0000011605 */
[----:B------:R-:W2:Y:S01]  /*22190*/  LDC R20, c[0x0][0x638] ;  /* 0x00018e00ff147b82 */ /* 0x000ea20000000800 */
[-C--:B---3--:R-:W-:Y:S02]  /*221a0*/  SHF.L.U32 R4, R4, R21.reuse, RZ ;  /* 0x0000001504047219 */ /* 0x088fe400000006ff */
[-CC-:B------:R-:W-:Y:S02]  /*221b0*/  SHF.R.U64 R19, R17, R21.reuse, R0.reuse ;  /* 0x0000001511137219 */ /* 0x180fe40000001200 */
[----:B------:R-:W-:Y:S02]  /*221c0*/  LOP3.LUT R26, RZ, R4, RZ, 0x33, !PT ;  /* 0x00000004ff1a7212 */ /* 0x000fe400078e33ff */
[----:B------:R-:W-:Y:S01]  /*221d0*/  SHF.R.U32.HI R5, RZ, R21, R0 ;  /* 0x00000015ff057219 */ /* 0x000fe20000011600 */
[----:B------:R-:W3:Y:S01]  /*221e0*/  LDC R25, c[0x0][0x610] ;  /* 0x00018400ff197b82 */ /* 0x000ee20000000800 */
[----:B------:R-:W-:Y:S01]  /*221f0*/  IMAD.MOV.U32 R4, RZ, RZ, R19 ;  /* 0x000000ffff047224 */ /* 0x000fe200078e0013 */
[----:B------:R-:W-:Y:S06]  /*22200*/  @!P0 BRA `(.L_x_558) ;  /* 0x0000000000288947 */ /* 0x000fec0003800000 */
        /* <DEDUP_REMOVED lines=10> */
.L_x_558:
[----:B-1----:R-:W-:Y:S01]  /*222b0*/  SHF.R.U64 R3, R4, R18, R5 ;  /* 0x0000001204037219 */ /* 0x002fe20000001205 */
[----:B0-----:R-:W-:Y:S01]  /*222c0*/  VIADD R5, R16, 0xffffffff ;  /* 0xffffffff10057836 */ /* 0x001fe20000000000 */
[----:B------:R-:W-:Y:S01]  /*222d0*/  SHF.L.U32 R24, R24, R21, RZ ;  /* 0x0000001518187219 */ /* 0x000fe200000006ff */
[----:B------:R-:W-:Y:S01]  /*222e0*/  @P4 IMAD R10, R13, R14, R2 ;  /* 0x0000000e0d0a4224 */ /* 0x000fe200078e0202 */
[----:B------:R-:W-:Y:S01]  /*222f0*/  LOP3.LUT R0, R17, R26, RZ, 0xc0, !PT ;  /* 0x0000001a11007212 */ /* 0x000fe200078ec0ff */
[----:B------:R-:W-:Y:S01]  /*22300*/  IMAD.MOV R4, RZ, RZ, -R3 ;  /* 0x000000ffff047224 */ /* 0x000fe200078e0a03 */
[----:B------:R-:W-:Y:S01]  /*22310*/  LOP3.LUT R5, R12, R5, RZ, 0xc0, !PT ;  /* 0x000000050c057212 */ /* 0x000fe200078ec0ff */
[----:B------:R-:W-:Y:S02]  /*22320*/  IMAD.MOV.U32 R2, RZ, RZ, 0x1 ;  /* 0x00000001ff027424 */ /* 0x000fe400078e00ff */
[----:B------:R-:W-:Y:S02]  /*22330*/  IMAD R3, R24, R3, R0 ;  /* 0x0000000318037224 */ /* 0x000fe400078e0200 */
[----:B--2---:R-:W-:-:S02]  /*22340*/  IMAD R0, R4, R20, R19 ;  /* 0x0000001404007224 */ /* 0x004fc400078e0213 */
[----:B---3--:R-:W-:Y:S02]  /*22350*/  IMAD R12, R3, R25, R10 ;  /* 0x00000019030c7224 */ /* 0x008fe400078e020a */
[----:B------:R-:W-:Y:S01]  /*22360*/  IMAD R3, R0, R16, R5 ;  /* 0x0000001000037224 */ /* 0x000fe200078e0205 */
[----:B------:R-:W-:Y:S01]  /*22370*/  PRMT R0, R2, 0x7610, R0 ;  /* 0x0000761002007816 */ /* 0x000fe20000000000 */
[----:B------:R-:W-:-:S03]  /*22380*/  IMAD.MOV.U32 R11, RZ, RZ, R15 ;  /* 0x000000ffff0b7224 */ /* 0x000fc600078e000f */
[----:B------:R-:W-:Y:S02]  /*22390*/  SEL R4, R3, R12, !P4 ;  /* 0x0000000c03047207 */ /* 0x000fe40006000000 */
[----:B------:R-:W-:-:S07]  /*223a0*/  SEL R12, R12, R3, !P4 ;  /* 0x000000030c0c7207 */ /* 0x000fce0006000000 */
.L_x_556:
[----:B------:R-:W-:-:S08]  /*223b0*/  NOP ;  /* 0x0000000000007918 */ /* 0x000fd00000000000 */
[----:B-1----:R-:W0:-:S00]  /*223c0*/  USETMAXREG.DEALLOC.CTAPOOL 0x18 ;  /* 0x00000018000079c8 */ /* 0x002e0000080e0500 */
[----:B------:R-:W-:-:S13]  /*223d0*/  ISETP.NE.AND P0, PT, RZ, UR8, PT ;  /* 0x00000008ff007c0c */ /* 0x000fda000bf05270 */
[----:B------:R-:W-:Y:S05]  /*223e0*/  @P0 EXIT ;  /* 0x000000000000094d */ /* 0x000fea0003800000 */
[----:B0-----:R-:W-:Y:S01]  /*223f0*/  LOP3.LUT P0, RZ, R0, 0xff, RZ, 0xc0, !PT ;  /* 0x000000ff00ff7812 */ /* 0x001fe2000780c0ff */
[----:B------:R-:W-:Y:S02]  /*22400*/  IMAD.MOV.U32 R0, RZ, RZ, 0x1 ;  /* 0x00000001ff007424 */ /* 0x000fe400078e00ff */
[----:B------:R-:W-:-:S10]  /*22410*/  IMAD.MOV.U32 R8, RZ, RZ, RZ ;  /* 0x000000ffff087224 */ /* 0x000fd400078e00ff */
[----:B------:R-:W-:Y:S05]  /*22420*/  @!P0 BRA `(.L_x_559) ;  /* 0x0000000c00508947 */ /* 0x000fea0003800000 */
[----:B------:R-:W0:Y:S01]  /*22430*/  LDC R0, c[0x0][0x28c] ;  /* 0x0000a300ff007b82 */ /* 0x000e220000000800 */
[----:B------:R-:W-:Y:S01]  /*22440*/  ULDC UR5, c[0x0][0x658] ;  /* 0x0001960000057ab9 */ /* 0x000fe20000000800 */
[----:B------:R-:W-:Y:S01]  /*22450*/  UMOV UR7, 0xffffffff ;  /* 0xffffffff00077882 */ /* 0x000fe20000000000 */
[----:B------:R-:W-:Y:S01]  /*22460*/  ULDC UR6, c[0x0][0xc] ;  /* 0x0000030000067ab9 */ /* 0x000fe20000000800 */
[----:B------:R-:W-:Y:S01]  /*22470*/  USHF.L.U32 UR9, UR7, UR5, URZ ;  /* 0x0000000507097299 */ /* 0x000fe2000800063f */
[----:B------:R-:W-:Y:S01]  /*22480*/  BSSY B0, `(.L_x_559) ;  /* 0x00000ce000007945 */ /* 0x000fe20003800000 */
[----:B------:R-:W-:Y:S01]  /*22490*/  UMOV UR8, 0x1 ;  /* 0x0000000100087882 */ /* 0x000fe20000000000 */
[----:B------:R-:W-:Y:S01]  /*224a0*/  ULDC UR7, c[0x0][0x10] ;  /* 0x0000040000077ab9 */ /* 0x000fe20000000800 */
[----:B------:R-:W1:Y:S01]  /*224b0*/  S2UR UR10, SR_CgaCtaId ;  /* 0x00000000000a79c3 */ /* 0x000e620000008800 */
[----:B------:R-:W-:Y:S01]  /*224c0*/  UIMAD.WIDE.U32 UR6, UR6, UR7, URZ ;  /* 0x00000007060672a5 */ /* 0x000fe2000f8e003f */
[----:B------:R-:W-:Y:S01]  /*224d0*/  IMAD.MOV.U32 R10, RZ, RZ, 0x1 ;  /* 0x00000001ff0a7424 */ /* 0x000fe200078e00ff */
[----:B------:R-:W-:Y:S01]  /*224e0*/  USHF.L.U32 UR5, UR8, UR5, URZ ;  /* 0x0000000508057299 */ /* 0x000fe2000800063f */
[----:B------:R-:W-:Y:S01]  /*224f0*/  IMAD.MOV.U32 R8, RZ, RZ, RZ ;  /* 0x000000ffff087224 */ /* 0x000fe200078e00ff */
[----:B------:R-:W-:Y:S01]  /*22500*/  ULDC UR4, c[0x0][0x600] ;  /* 0x0001800000047ab9 */ /* 0x000fe20000000800 */
[----:B------:R-:W-:Y:S01]  /*22510*/  ULDC UR8, c[0x0][0x14] ;  /* 0x0000050000087ab9 */ /* 0x000fe20000000800 */
[----:B------:R-:W-:-:S02]  /*22520*/  ULOP3.LUT UR21, UR13, 0x2, URZ, 0xfc, !UPT ;  /* 0x000000020d157892 */ /* 0x000fc4000f8efc3f */
[----:B------:R-:W-:Y:S02]  /*22530*/  UIMAD.WIDE.U32 UR22, UR6, UR8, URZ ;  /* 0x00000008061672a5 */ /* 0x000fe4000f8e003f */
[----:B------:R-:W-:Y:S02]  /*22540*/  UIMAD UR16, UR7, UR8, URZ ;  /* 0x00000008071072a4 */ /* 0x000fe4000f8e023f */
[----:B------:R-:W-:Y:S02]  /*22550*/  UIADD3 UR4, UR4, -0x1, URZ ;  /* 0xffffffff04047890 */ /* 0x000fe4000fffe03f */
[----:B------:R-:W-:Y:S01]  /*22560*/  ULOP3.LUT UR18, URZ, UR9, URZ, 0x33, !UPT ;  /* 0x000000093f127292 */ /* 0x000fe2000f8e333f */
[----:B0-----:R-:W-:Y:S01]  /*22570*/  VIADD R0, R0, 0x1f ;  /* 0x0000001f00007836 */ /* 0x001fe20000000000 */
[----:B------:R-:W-:Y:S01]  /*22580*/  UIADD3 UR16, UR23, UR16, URZ ;  /* 0x0000001017107290 */ /* 0x000fe2000fffe03f */
[----:B------:R-:W-:-:S03]  /*22590*/  ULDC.64 UR24, c[0x0][0x198] ;  /* 0x0000660000187ab9 */ /* 0x000fc60000000a00 */
[----:B------:R-:W-:Y:S01]  /*225a0*/  SHF.R.S32.HI R3, RZ, 0x1f, R0 ;  /* 0x0000001fff037819 */ /* 0x000fe20000011400 */
[----:B-1----:R-:W-:-:S03]  /*225b0*/  IMAD.U32 R7, RZ, RZ, UR10 ;  /* 0x0000000aff077e24 */ /* 0x002fc6000f8e00ff */
[----:B------:R-:W-:Y:S01]  /*225c0*/  LEA.HI R3, R3, R0, RZ, 0x5 ;  /* 0x0000000003037211 */ /* 0x000fe200078f28ff */
[----:B------:R-:W-:-:S03]  /*225d0*/  IMAD.MOV.U32 R0, RZ, RZ, 0x1 ;  /* 0x00000001ff007424 */ /* 0x000fc600078e00ff */
[----:B------:R-:W-:-:S05]  /*225e0*/  SHF.R.S32.HI R6, RZ, 0x5, R3 ;  /* 0x00000005ff067819 */ /* 0x000fca0000011403 */
[----:B------:R-:W-:-:S07]  /*225f0*/  VIADD R16, R6, 0x1 ;  /* 0x0000000106107836 */ /* 0x000fce0000000000 */
.L_x_570:
[----:B------:R-:W-:-:S03]  /*22600*/  UMOV UR6, 0xffffffff ;  /* 0xffffffff00067882 */ /* 0x000fc60000000000 */
[----:B------:R-:W-:Y:S05]  /*22610*/  BRA.DIV UR6, `(.L_x_560) ;  /* 0x0000000e06ac7947 */ /* 0x000fea000b800000 */
[----:B------:R-:W-:-:S13]  /*22620*/  ELECT P0, URZ, PT ;  /* 0x00000000003f782f */ /* 0x000fda0003800000 */
.L_x_580:
[----:B------:R-:W0:Y:S01]  /*22630*/  LDC R2, c[0x0][0x28c] ;  /* 0x0000a300ff027b82 */ /* 0x000e220000000800 */
[----:B------:R-:W-:Y:S01]  /*22640*/  BSSY B1, `(.L_x_561) ;  /* 0x000003b000017945 */ /* 0x000fe20003800000 */
[----:B0-----:R-:W-:-:S13]  /*22650*/  ISETP.LT.OR P0, PT, R2, 0x1, !P0 ;  /* 0x000000010200780c */ /* 0x001fda0004701670 */
[----:B------:R-:W-:Y:S05]  /*22660*/  @P0 BRA `(.L_x_562) ;  /* 0x0000000000e00947 */ /* 0x000fea0003800000 */
[----:B------:R-:W-:Y:S02]  /*22670*/  IMAD R2, R12, 0x2, R7 ;  /* 0x000000020c027824 */ /* 0x000fe400078e0207 */
[----:B------:R-:W-:Y:S02]  /*22680*/  IMAD.SHL.U32 R4, R4, 0x100, RZ ;  /* 0x0000010004047824 */ /* 0x000fe400078e00ff */
[----:B------:R-:W-:Y:S02]  /*22690*/  IMAD.SHL.U32 R2, R2, 0x80, RZ ;  /* 0x0000008002027824 */ /* 0x000fe400078e00ff */
[----:B------:R-:W-:Y:S02]  /*226a0*/  IMAD.MOV.U32 R14, RZ, RZ, RZ ;  /* 0x000000ffff0e7224 */ /* 0x000fe400078e00ff */
[----:B------:R-:W-:Y:S02]  /*226b0*/  IMAD.MOV.U32 R3, RZ, RZ, R16 ;  /* 0x000000ffff037224 */ /* 0x000fe400078e0010 */
[----:B------:R-:W-:-:S02]  /*226c0*/  IMAD.MOV.U32 R5, RZ, RZ, R0 ;  /* 0x000000ffff057224 */ /* 0x000fc400078e0000 */
[----:B------:R-:W-:-:S07]  /*226d0*/  IMAD.MOV.U32 R9, RZ, RZ, R8 ;  /* 0x000000ffff097224 */ /* 0x000fce00078e0008 */
.L_x_565:
[----:B------:R-:W0:Y:S01]  /*226e0*/  S2UR UR6, SR_CgaCtaId ;  /* 0x00000000000679c3 */ /* 0x000e220000008800 */
[----:B------:R-:W-:Y:S02]  /*226f0*/  MOV R12, 0x400 ;  /* 0x00000400000c7802 */ /* 0x000fe40000000f00 */
[----:B------:R-:W-:Y:S01]  /*22700*/  SHF.L.U32 R13, R5, 0x1f, RZ ;  /* 0x0000001f050d7819 */ /* 0x000fe200000006ff */
[----:B0-----:R-:W-:-:S05]  /*22710*/  IMAD.U32 R7, RZ, RZ, UR6 ;  /* 0x00000006ff077e24 */ /* 0x001fca000f8e00ff */
[----:B------:R-:W-:-:S05]  /*22720*/  LEA R12, R7, R12, 0x18 ;  /* 0x0000000c070c7211 */ /* 0x000fca00078ec0ff */
[----:B------:R-:W-:-:S04]  /*22730*/  IMAD R18, R9, 0x8, R12 ;  /* 0x0000000809127824 */ /* 0x000fc800078e020c */
[----:B------:R-:W0:Y:S02]  /*22740*/  SYNCS.PHASECHK.TRANS64.TRYWAIT P0, [R18+URZ+0x18], R13 ;  /* 0x0000180d120075a7 */ /* 0x000e24000800017f */
[----:B0-----:R-:W-:Y:S05]  /*22750*/  @!P0 BRA `(.L_x_563) ;  /* 0x0000000c007c8947 */ /* 0x001fea0003800000 */
.L_x_581:
[----:B------:R-:W1:Y:S01]  /*22760*/  S2R R15, SR_TID.X ;  /* 0x00000000000f7919 */ /* 0x000e620000002100 */
[----:B------:R-:W-:-:S04]  /*22770*/  UPRMT UR6, UR21, 0x9910, URZ ;  /* 0x0000991015067896 */ /* 0x000fc8000800003f */
[----:B------:R-:W-:Y:S01]  /*22780*/  UISETP.NE.AND UP0, UPT, UR6, 0x2, UPT ;  /* 0x000000020600788c */ /* 0x000fe2000bf05270 */
[----:B-1----:R-:W-:-:S13]  /*22790*/  LOP3.LUT P0, RZ, R15, 0x7f, RZ, 0xc0, !PT ;  /* 0x0000007f0fff7812 */ /* 0x002fda000780c0ff */
[----:B0-----:R-:W0:Y:S02]  /*227a0*/  @!P0 LDC R13, c[0x0][0x500] ;  /* 0x00014000ff0d8b82 */ /* 0x001e240000000800 */
[----:B0-----:R0:W-:Y:S01]  /*227b0*/  @!P0 SYNCS.ARRIVE.TRANS64 RZ, [R18+URZ], R13 ;  /* 0x0000000d12ff89a7 */ /* 0x0011e2000800003f */
[----:B------:R-:W-:-:S13]  /*227c0*/  PLOP3.LUT P0, PT, PT, PT, UP0, 0x80, 0x0 ;  /* 0x000000000000781c */ /* 0x000fda0003f0f008 */
[----:B0-----:R-:W-:Y:S05]  /*227d0*/  @P0 BRA `(.L_x_564) ;  /* 0x0000000000040947 */ /* 0x001fea0003800000 */
[----:B------:R-:W-:Y:S01]  /*227e0*/  BPT.TRAP 0x1 ;  /* 0x000000040000795c */ /* 0x000fe20000300000 */
.L_x_564:
[----:B------:R-:W-:Y:S01]  /*227f0*/  IMAD.SHL.U32 R13, R9, 0x2000, RZ ;  /* 0x00002000090d7824 */ /* 0x000fe200078e00ff */
[----:B------:R-:W-:Y:S01]  /*22800*/  R2UR UR8, R12 ;  /* 0x000000000c0872ca */ /* 0x000fe200000e0000 */
[----:B------:R-:W-:Y:S01]  /*22810*/  VIADD R3, R3, 0xffffffff ;  /* 0xffffffff03037836 */ /* 0x000fe20000000000 */
[----:B------:R-:W-:Y:S01]  /*22820*/  R2UR UR9, R18 ;  /* 0x00000000120972ca */ /* 0x000fe200000e0000 */
[--C-:B------:R-:W-:Y:S01]  /*22830*/  IMAD R15, R7, 0x1000, R13.reuse ;  /* 0x00001000070f7824 */ /* 0x100fe200078e020d */
[----:B------:R-:W-:Y:S01]  /*22840*/  IADD3 R12, R12, 0x6100, R13 ;  /* 0x000061000c0c7810 */ /* 0x000fe20007ffe00d */
[----:B------:R-:W-:Y:S01]  /*22850*/  UIADD3 UR6, UP0, UR24, 0xf0, URZ ;  /* 0x000000f018067890 */ /* 0x000fe2000ff1e03f */
[----:B------:R-:W-:Y:S01]  /*22860*/  R2UR UR11, R2 ;  /* 0x00000000020b72ca */ /* 0x000fe200000e0000 */
[----:B------:R-:W-:Y:S01]  /*22870*/  UIADD3 UR26, UP1, UR24, 0x1f0, URZ ;  /* 0x000001f0181a7890 */ /* 0x000fe2000ff3e03f */
[----:B------:R-:W-:Y:S01]  /*22880*/  R2UR UR7, R15 ;  /* 0x000000000f0772ca */ /* 0x000fe200000e0000 */
[----:B------:R-:W-:Y:S01]  /*22890*/  VIADD R9, R9, 0x1 ;  /* 0x0000000109097836 */ /* 0x000fe20000000000 */
[----:B------:R-:W-:Y:S01]  /*228a0*/  R2UR UR10, R14 ;  /* 0x000000000e0a72ca */ /* 0x000fe200000e0000 */
[----:B------:R-:W-:Y:S01]  /*228b0*/  UIADD3.X UR27, URZ, UR25, URZ, UP1, !UPT ;  /* 0x000000193f1b7290 */ /* 0x000fe20008ffe43f */
[----:B------:R-:W-:Y:S01]  /*228c0*/  R2UR UR12, R11 ;  /* 0x000000000b0c72ca */ /* 0x000fe200000e0000 */
[----:B------:R-:W-:Y:S01]  /*228d0*/  UMOV UR20, 0x30000 ;  /* 0x0003000000147882 */ /* 0x000fe20000000000 */
[----:B------:R-:W-:Y:S01]  /*228e0*/  R2UR UR17, R12 ;  /* 0x000000000c1172ca */ /* 0x000fe200000e0000 */
[----:B------:R-:W-:Y:S01]  /*228f0*/  UMOV UR14, 0x0 ;  /* 0x00000000000e7882 */ /* 0x000fe20000000000 */
[----:B------:R-:W-:Y:S01]  /*22900*/  R2UR UR19, R4 ;  /* 0x00000000041372ca */ /* 0x000fe200000e0000 */
[----:B------:R-:W-:Y:S01]  /*22910*/  UMOV UR15, 0x10000000 ;  /* 0x10000000000f7882 */ /* 0x000fe20000000000 */
[----:B------:R-:W-:Y:S01]  /*22920*/  ISETP.GT.AND P1, PT, R3, 0x1, PT ;  /* 0x000000010300780c */ /* 0x000fe20003f24270 */
[----:B------:R-:W-:Y:S01]  /*22930*/  VIADD R14, R14, 0x20 ;  /* 0x000000200e0e7836 */ /* 0x000fe20000000000 */
[----:B------:R-:W-:Y:S01]  /*22940*/  ISETP.NE.AND P0, PT, R9, 0x3, PT ;  /* 0x000000030900780c */ /* 0x000fe20003f05270 */
[----:B------:R-:W-:-:S02]  /*22950*/  UIADD3 UR8, UR8, 0x100, UR7 ;  /* 0x0000010008087890 */ /* 0x000fc4000fffe007 */
[----:B------:R-:W-:Y:S01]  /*22960*/  UIADD3.X UR7, URZ, UR25, URZ, UP0, !UPT ;  /* 0x000000193f077290 */ /* 0x000fe200087fe43f */
[----:B------:R-:W-:Y:S02]  /*22970*/  SEL R12, RZ, 0x1, P0 ;  /* 0x00000001ff0c7807 */ /* 0x000fe40000000000 */
[----:B------:R-:W-:Y:S02]  /*22980*/  SEL R9, R9, RZ, P0 ;  /* 0x000000ff09097207 */ /* 0x000fe40000000000 */
[----:B------:R-:W-:-:S04]  /*22990*/  LOP3.LUT R5, R5, R12, RZ, 0x3c, !PT ;  /* 0x0000000c05057212 */ /* 0x000fc800078e3cff */
[----:B------:R0:W-:Y:S02]  /*229a0*/  UTMALDG.3D.MULTICAST [UR8], [UR6], UR20, desc[UR14] ;  /* 0x00000e08060073b4 */ /* 0x0001e40008011814 */
[----:B0-----:R-:W-:Y:S01]  /*229b0*/  UMOV UR8, UR17 ;  /* 0x0000001100087c82 */ /* 0x001fe20008000000 */
[----:B------:R-:W-:Y:S02]  /*229c0*/  UMOV UR11, UR19 ;  /* 0x00000013000b7c82 */ /* 0x000fe40008000000 */
[----:B------:R0:W-:Y:S02]  /*229d0*/  UTMALDG.3D [UR8], [UR26], desc[UR14] ;  /* 0x00000e081a0075b4 */ /* 0x0001e40008011000 */
[----:B0-----:R-:W-:Y:S05]  /*229e0*/  @P1 BRA `(.L_x_565) ;  /* 0xfffffffc003c1947 */ /* 0x001fea000383ffff */
.L_x_562:
[----:B------:R-:W-:Y:S05]  /*229f0*/  BSYNC B1 ;  /* 0x0000000000017941 */ /* 0x000fea0003800000 */
.L_x_561:
[----:B------:R-:W2:Y:S01]  /*22a00*/  LDL.LU R17, [R1+0x45c] ;  /* 0x00045c0001117983 */ /* 0x000ea20000300800 */
[----:B------:R-:W-:Y:S01]  /*22a10*/  LOP3.LUT P0, RZ, R10, 0xff, RZ, 0xc0, !PT ;  /* 0x000000ff0aff7812 */ /* 0x000fe2000780c0ff */
[C---:B------:R-:W-:Y:S01]  /*22a20*/  IMAD.IADD R8, R6.reuse, 0x1, R8 ;  /* 0x0000000106087824 */ /* 0x040fe200078e0208 */
[----:B------:R-:W-:Y:S01]  /*22a30*/  ULDC.64 UR6, c[0x0][0x650] ;  /* 0x0001940000067ab9 */ /* 0x000fe20000000a00 */
[----:B------:R-:W3:Y:S01]  /*22a40*/  LDL.LU R15, [R1+0x460] ;  /* 0x00046000010f7983 */ /* 0x000ee20000300800 */
[----:B------:R-:W-:Y:S01]  /*22a50*/  ISETP.GE.U32.AND P1, PT, R6, 0x3, PT ;  /* 0x000000030600780c */ /* 0x000fe20003f26070 */
[----:B------:R-:W-:Y:S01]  /*22a60*/  BSSY B1, `(.L_x_566) ;  /* 0x000006d000017945 */ /* 0x000fe20003800000 */
[----:B------:R-:W-:Y:S01]  /*22a70*/  IMAD.MOV.U32 R12, RZ, RZ, -0x1 ;  /* 0xffffffffff0c7424 */ /* 0x000fe200078e00ff */
[----:B------:R-:W-:Y:S01]  /*22a80*/  PRMT R10, RZ, 0x7610, R10 ;  /* 0x00007610ff0a7816 */ /* 0x000fe2000000000a */
[----:B------:R-:W-:Y:S02]  /*22a90*/  IMAD.MOV.U32 R4, RZ, RZ, -0x1 ;  /* 0xffffffffff047424 */ /* 0x000fe400078e00ff */
[----:B------:R-:W-:-:S03]  /*22aa0*/  IMAD.MOV.U32 R11, RZ, RZ, -0x1 ;  /* 0xffffffffff0b7424 */ /* 0x000fc600078e00ff */
[----:B------:R-:W0:Y:S01]  /*22ab0*/  @P0 S2R R7, SR_CgaCtaId ;  /* 0x0000000000070919 */ /* 0x000e220000008800 */
[----:B------:R-:W-:-:S04]  /*22ac0*/  @P0 MOV R2, 0x400 ;  /* 0x0000040000020802 */ /* 0x000fc80000000f00 */
[----:B0-----:R-:W-:-:S04]  /*22ad0*/  @P0 LEA R2, R7, R2, 0x18 ;  /* 0x0000000207020211 */ /* 0x001fc800078ec0ff */
[----:B------:R0:W-:Y:S01]  /*22ae0*/  @P0 SYNCS.ARRIVE.TRANS64.A1T0 RZ, [R2+URZ+0x48], RZ ;  /* 0x000048ff02ff09a7 */ /* 0x0001e2000810003f */
[----:B------:R-:W-:-:S04]  /*22af0*/  ISETP.GT.U32.AND P0, PT, R8, 0x2, PT ;  /* 0x000000020800780c */ /* 0x000fc80003f04070 */
[----:B------:R-:W-:Y:S01]  /*22b00*/  ISETP.LT.U32.AND P0, PT, R6, 0x3, P0 ;  /* 0x000000030600780c */ /* 0x000fe20000701070 */
[----:B0-----:R-:W-:-:S05]  /*22b10*/  IMAD.WIDE.U32 R2, R8, -0x55555555, RZ ;  /* 0xaaaaaaab08027825 */ /* 0x001fca00078e00ff */
[----:B------:R-:W-:Y:S02]  /*22b20*/  SHF.R.U32.HI R5, RZ, 0x1, R3 ;  /* 0x00000001ff057819 */ /* 0x000fe40000011603 */
[----:B------:R-:W-:Y:S02]  /*22b30*/  SEL R3, RZ, 0x1, !P0 ;  /* 0x00000001ff037807 */ /* 0x000fe40004000000 */
[----:B------:R-:W-:Y:S01]  /*22b40*/  PRMT R2, RZ, 0x7610, R2 ;  /* 0x00007610ff027816 */ /* 0x000fe20000000002 */
[----:B------:R-:W-:Y:S01]  /*22b50*/  IMAD R8, R5, -0x3, R8 ;  /* 0xfffffffd05087824 */ /* 0x000fe200078e0208 */
[----:B------:R-:W-:-:S04]  /*22b60*/  LOP3.LUT R0, R0, R3, RZ, 0x3c, !PT ;  /* 0x0000000300007212 */ /* 0x000fc800078e3cff */
[----:B------:R-:W-:Y:S02]  /*22b70*/  @P1 LOP3.LUT R0, R0, 0x1, R5, 0x78, !PT ;  /* 0x0000000100001812 */ /* 0x000fe400078e7805 */
[----:B---3--:R-:W-:-:S04]  /*22b80*/  IADD3 R15, P0, R15, UR22, RZ ;  /* 0x000000160f0f7c10 */ /* 0x008fc8000ff1e0ff */
[----:B--2---:R-:W-:Y:S01]  /*22b90*/  IADD3.X R17, R17, UR16, RZ, P0, !PT ;  /* 0x0000001011117c10 */ /* 0x004fe200087fe4ff */
[----:B------:R0:W-:Y:S01]  /*22ba0*/  STL [R1+0x460], R15 ;  /* 0x0004600f01007387 */ /* 0x0001e20000100800 */
[----:B------:R-:W-:-:S03]  /*22bb0*/  ISETP.GE.U32.AND P0, PT, R15, UR6, PT ;  /* 0x000000060f007c0c */ /* 0x000fc6000bf06070 */
[----:B------:R0:W-:Y:S01]  /*22bc0*/  STL [R1+0x45c], R17 ;  /* 0x00045c1101007387 */ /* 0x0001e20000100800 */
[----:B------:R-:W-:-:S13]  /*22bd0*/  ISETP.GE.U32.AND.EX P0, PT, R17, UR7, PT, P0 ;  /* 0x0000000711007c0c */ /* 0x000fda000bf06100 */
[----:B0-----:R-:W-:Y:S05]  /*22be0*/  @P0 BRA `(.L_x_567) ;  /* 0x0000000400500947 */ /* 0x001fea0003800000 */
[----:B------:R-:W0:Y:S01]  /*22bf0*/  S2R R9, SR_CTAID.X ;  /* 0x0000000000097919 */ /* 0x000e220000002500 */
[----:B------:R-:W-:Y:S01]  /*22c00*/  ULDC UR6, c[0x0][0x150] ;  /* 0x0000540000067ab9 */ /* 0x000fe20000000800 */
[----:B------:R-:W1:Y:S01]  /*22c10*/  LDC R4, c[0x0][0x144] ;  /* 0x00005100ff047b82 */ /* 0x000e620000000800 */
[----:B------:R-:W-:Y:S01]  /*22c20*/  ULDC UR9, c[0x0][0x630] ;  /* 0x00018c0000097ab9 */ /* 0x000fe20000000800 */
[----:B------:R-:W2:Y:S06]  /*22c30*/  S2R R2, SR_CTAID.Y ;  /* 0x0000000000027919 */ /* 0x000eac0000002600 */
[----:B------:R-:W3:Y:S01]  /*22c40*/  LDC R13, c[0x0][0x148] ;  /* 0x00005200ff0d7b82 */ /* 0x000ee20000000800 */
[----:B0-----:R-:W-:-:S02]  /*22c50*/  I2FP.F32.U32 R3, R9 ;  /* 0x0000000900037245 */ /* 0x001fc40000201000 */
[----:B--2---:R-:W-:-:S03]  /*22c60*/  I2FP.F32.U32 R5, R2 ;  /* 0x0000000200057245 */ /* 0x004fc60000201000 */
[----:B------:R-:W-:Y:S01]  /*22c70*/  FMUL R3, R3, UR6 ;  /* 0x0000000603037c20 */ /* 0x000fe20008400000 */
[----:B------:R-:W-:Y:S02]  /*22c80*/  ULDC UR6, c[0x0][0x154] ;  /* 0x0000550000067ab9 */ /* 0x000fe40000000800 */
[----:B------:R-:W-:Y:S01]  /*22c90*/  FMUL R11, R5, UR6 ;  /* 0x00000006050b7c20 */ /* 0x000fe20008400000 */
[----:B------:R-:W-:Y:S02]  /*22ca0*/  ULDC.64 UR6, c[0x0][0x628] ;  /* 0x00018a0000067ab9 */ /* 0x000fe40000000a00 */
[----:B------:R-:W0:Y:S01]  /*22cb0*/  F2I.U32.TRUNC.NTZ R3, R3 ;  /* 0x0000000300037305 */ /* 0x000e22000020f000 */
[----:B------:R-:W-:-:S04]  /*22cc0*/  ISETP.NE.U32.AND P0, PT, RZ, UR6, PT ;  /* 0x00000006ff007c0c */ /* 0x000fc8000bf05070 */
[----:B------:R-:W-:-:S03]  /*22cd0*/  ISETP.NE.AND.EX P0, PT, RZ, UR7, PT, P0 ;  /* 0x00000007ff007c0c */ /* 0x000fc6000bf05300 */
[----:B------:R-:W2:Y:S01]  /*22ce0*/  F2I.U32.TRUNC.NTZ R11, R11 ;  /* 0x0000000b000b7305 */ /* 0x000ea2000020f000 */
[----:B0-----:R-:W-:Y:S02]  /*22cf0*/  IMAD.MOV R5, RZ, RZ, -R3 ;  /* 0x000000ffff057224 */ /* 0x001fe400078e0a03 */
[----:B------:R-:W-:Y:S02]  /*22d00*/  IMAD.MOV.U32 R3, RZ, RZ, R17 ;  /* 0x000000ffff037224 */ /* 0x000fe400078e0011 */
[----:B-1----:R-:W-:Y:S02]  /*22d10*/  IMAD R9, R4, R5, R9 ;  /* 0x0000000504097224 */ /* 0x002fe400078e0209 */
[----:B--2---:R-:W-:-:S04]  /*22d20*/  IMAD.MOV R4, RZ, RZ, -R11 ;  /* 0x000000ffff047224 */ /* 0x004fc800078e0a0b */
[----:B---3--:R-:W-:Y:S02]  /*22d30*/  @P4 IMAD R9, R13, R4, R2 ;  /* 0x000000040d094224 */ /* 0x008fe400078e0202 */
[----:B------:R-:W-:Y:S01]  /*22d40*/  IMAD.MOV.U32 R2, RZ, RZ, R15 ;  /* 0x000000ffff027224 */ /* 0x000fe200078e000f */
[----:B------:R-:W-:Y:S06]  /*22d50*/  @!P0 BRA `(.L_x_568) ;  /* 0x0000000000288947 */ /* 0x000fec0003800000 */
[----:B------:R-:W-:Y:S02]  /*22d60*/  ULDC UR8, c[0x0][0x634] ;  /* 0x00018d0000087ab9 */ /* 0x000fe40000000800 */
[----:B------:R-:W-:-:S05]  /*22d70*/  IADD3 R3, P0, R15, UR8, RZ ;  /* 0x000000080f037c10 */ /* 0x000fca000ff1e0ff */
[----:B------:R-:W-:-:S04]  /*22d80*/  IMAD.X R11, RZ, RZ, R17, P0 ;  /* 0x000000ffff0b7224 */ /* 0x000fc800000e0611 */
[----:B------:R-:W-:-:S04]  /*22d90*/  IMAD.WIDE.U32 R4, R11, UR6, RZ ;  /* 0x000000060b047c25 */ /* 0x000fc8000f8e00ff */
[----:B------:R-:W-:-:S04]  /*22da0*/  IMAD.WIDE.U32 R4, P0, R3, UR7, R4 ;  /* 0x0000000703047c25 */ /* 0x000fc8000f800004 */
[----:B------:R-:W-:-:S04]  /*22db0*/  IMAD.WIDE.U32 R2, R3, UR6, RZ ;  /* 0x0000000603027c25 */ /* 0x000fc8000f8e00ff */
[----:B------:R-:W-:Y:S01]  /*22dc0*/  IMAD.MOV.U32 R2, RZ, RZ, R5 ;  /* 0x000000ffff027224 */ /* 0x000fe200078e0005 */
[----:B------:R-:W-:Y:S01]  /*22dd0*/  IADD3 RZ, P1, R3, R4, RZ ;  /* 0x0000000403ff7210 */ /* 0x000fe20007f3e0ff */
[----:B------:R-:W-:-:S04]  /*22de0*/  IMAD.X R3, RZ, RZ, RZ, P0 ;  /* 0x000000ffff037224 */ /* 0x000fc800000e06ff */
[----:B------:R-:W-:-:S08]  /*22df0*/  IMAD.WIDE.U32.X R2, R11, UR7, R2, P1 ;  /* 0x000000070b027c25 */ /* 0x000fd000088e0402 */
.L_x_568:
[--C-:B------:R-:W-:Y:S01]  /*22e00*/  SHF.R.U64 R11, R2, UR9, R3.reuse ;  /* 0x00000009020b7c19 */ /* 0x100fe20008001203 */
[----:B------:R-:W-:Y:S01]  /*22e10*/  ULDC.64 UR6, c[0x0][0x620] ;  /* 0x0001880000067ab9 */ /* 0x000fe20000000a00 */
[----:B------:R-:W-:Y:S01]  /*22e20*/  SHF.R.U32.HI R2, RZ, UR9, R3 ;  /* 0x00000009ff027c19 */ /* 0x000fe20008011603 */
[----:B------:R-:W-:Y:S01]  /*22e30*/  IMAD.MOV.U32 R3, RZ, RZ, R17 ;  /* 0x000000ffff037224 */ /* 0x000fe200078e0011 */
[----:B------:R-:W-:Y:S01]  /*22e40*/  IADD3 R13, P0, RZ, -R11, RZ ;  /* 0x8000000bff0d7210 */ /* 0x000fe20007f1e0ff */
[----:B------:R-:W-:-:S04]  /*22e50*/  ULDC.64 UR8, c[0x0][0x640] ;  /* 0x0001900000087ab9 */ /* 0x000fc80000000a00 */
[----:B------:R-:W-:Y:S01]  /*22e60*/  IMAD.X R2, RZ, RZ, ~R2, P0 ;  /* 0x000000ffff027224 */ /* 0x000fe200000e0e02 */
[----:B------:R-:W-:-:S03]  /*22e70*/  ISETP.NE.U32.AND P0, PT, RZ, UR8, PT ;  /* 0x00000008ff007c0c */ /* 0x000fc6000bf05070 */
[----:B------:R-:W-:Y:S01]  /*22e80*/  IMAD R2, R2, UR6, RZ ;  /* 0x0000000602027c24 */ /* 0x000fe2000f8e02ff */
[----:B------:R-:W-:-:S03]  /*22e90*/  ISETP.NE.AND.EX P0, PT, RZ, UR9, PT, P0 ;  /* 0x00000009ff007c0c */ /* 0x000fc6000bf05300 */
[----:B------:R-:W-:Y:S02]  /*22ea0*/  IMAD R5, R13, UR7, R2 ;  /* 0x000000070d057c24 */ /* 0x000fe4000f8e0202 */
[----:B------:R-:W-:-:S04]  /*22eb0*/  IMAD.MOV.U32 R2, RZ, RZ, R15 ;  /* 0x000000ffff027224 */ /* 0x000fc800078e000f */
[----:B------:R-:W-:Y:S01]  /*22ec0*/  IMAD.WIDE.U32 R2, R13, UR6, R2 ;  /* 0x000000060d027c25 */ /* 0x000fe2000f8e0002 */
[----:B------:R-:W-:-:S03]  /*22ed0*/  ULDC UR6, c[0x0][0x618] ;  /* 0x0001860000067ab9 */ /* 0x000fc60000000800 */
[----:B------:R-:W-:-:S05]  /*22ee0*/  IMAD.IADD R3, R3, 0x1, R5 ;  /* 0x0000000103037824 */ /* 0x000fca00078e0205 */
[--C-:B------:R-:W-:Y:S02]  /*22ef0*/  SHF.R.U64 R12, R2, UR6, R3.reuse ;  /* 0x00000006020c7c19 */ /* 0x100fe40008001203 */
[----:B------:R-:W-:Y:S01]  /*22f00*/  SHF.R.U32.HI R3, RZ, UR6, R3 ;  /* 0x00000006ff037c19 */ /* 0x000fe20008011603 */
[----:B------:R-:W-:-:S03]  /*22f10*/  ULDC UR6, c[0x0][0x608] ;  /* 0x0001820000067ab9 */ /* 0x000fc60000000800 */
[--C-:B------:R-:W-:Y:S02]  /*22f20*/  SHF.R.U64 R13, R12, UR6, R3.reuse ;  /* 0x000000060c0d7c19 */ /* 0x100fe40008001203 */
[----:B------:R-:W-:Y:S01]  /*22f30*/  SHF.R.U32.HI R2, RZ, UR6, R3 ;  /* 0x00000006ff027c19 */ /* 0x000fe20008011603 */
[----:B------:R-:W-:-:S03]  /*22f40*/  ULDC UR6, c[0x0][0x658] ;  /* 0x0001960000067ab9 */ /* 0x000fc60000000800 */
[--C-:B------:R-:W-:Y:S02]  /*22f50*/  SHF.R.U64 R14, R13, UR6, R2.reuse ;  /* 0x000000060d0e7c19 */ /* 0x100fe40008001202 */
[----:B------:R-:W-:-:S03]  /*22f60*/  SHF.R.U32.HI R15, RZ, UR6, R2 ;  /* 0x00000006ff0f7c19 */ /* 0x000fc60008011602 */
[----:B------:R-:W-:Y:S02]  /*22f70*/  IMAD.MOV.U32 R2, RZ, RZ, R14 ;  /* 0x000000ffff027224 */ /* 0x000fe400078e000e */
        /* <DEDUP_REMOVED lines=12> */
.L_x_569:
[----:B------:R-:W-:Y:S01]  /*23040*/  ULDC UR6, c[0x0][0x648] ;  /* 0x0001920000067ab9 */ /* 0x000fe20000000800 */
[----:B------:R-:W-:Y:S02]  /*23050*/  LOP3.LUT R13, R13, UR18, RZ, 0xc0, !PT ;  /* 0x000000120d0d7c12 */ /* 0x000fe4000f8ec0ff */
[----:B------:R-:W-:Y:S01]  /*23060*/  SHF.R.U64 R2, R2, UR6, R3 ;  /* 0x0000000602027c19 */ /* 0x000fe20008001203 */
[----:B------:R-:W-:-:S04]  /*23070*/  ULDC UR6, c[0x0][0x638] ;  /* 0x00018e0000067ab9 */ /* 0x000fc80000000800 */
[----:B------:R-:W-:Y:S02]  /*23080*/  IMAD.MOV R3, RZ, RZ, -R2 ;  /* 0x000000ffff037224 */ /* 0x000fe400078e0a02 */
[----:B------:R-:W-:Y:S02]  /*23090*/  IMAD R4, R2, UR5, R13 ;  /* 0x0000000502047c24 */ /* 0x000fe4000f8e020d */
[----:B------:R-:W-:Y:S01]  /*230a0*/  IMAD R14, R3, UR6, R14 ;  /* 0x00000006030e7c24 */ /* 0x000fe2000f8e020e */
[----:B------:R-:W-:Y:S01]  /*230b0*/  ULDC UR6, c[0x0][0x610] ;  /* 0x0001840000067ab9 */ /* 0x000fe20000000800 */
[----:B------:R-:W-:Y:S01]  /*230c0*/  LOP3.LUT R3, R12, UR4, RZ, 0xc0, !PT ;  /* 0x000000040c037c12 */ /* 0x000fe2000f8ec0ff */
[----:B------:R-:W-:Y:S01]  /*230d0*/  IMAD R9, R4, UR6, R9 ;  /* 0x0000000604097c24 */ /* 0x000fe2000f8e0209 */
[----:B------:R-:W-:Y:S01]  /*230e0*/  ULDC UR6, c[0x0][0x600] ;  /* 0x0001800000067ab9 */ /* 0x000fe20000000800 */
[----:B------:R-:W-:Y:S02]  /*230f0*/  IMAD.MOV.U32 R2, RZ, RZ, 0x1 ;  /* 0x00000001ff027424 */ /* 0x000fe400078e00ff */
[----:B------:R-:W-:-:S05]  /*23100*/  IMAD R14, R14, UR6, R3 ;  /* 0x000000060e0e7c24 */ /* 0x000fca000f8e0203 */
[----:B------:R-:W-:Y:S02]  /*23110*/  SEL R4, R14, R9, !P4 ;  /* 0x000000090e047207 */ /* 0x000fe40006000000 */
[----:B------:R-:W-:-:S07]  /*23120*/  SEL R12, R9, R14, !P4 ;  /* 0x0000000e090c7207 */ /* 0x000fce0006000000 */
.L_x_567:
[----:B------:R-:W-:Y:S05]  /*23130*/  BSYNC B1 ;  /* 0x0000000000017941 */ /* 0x000fea0003800000 */
.L_x_566:
[----:B------:R-:W-:-:S13]  /*23140*/  LOP3.LUT P0, RZ, R2, 0xff, RZ, 0xc0, !PT ;  /* 0x000000ff02ff7812 */ /* 0x000fda000780c0ff */
[----:B------:R-:W-:Y:S05]  /*23150*/  @P0 BRA `(.L_x_570) ;  /* 0xfffffff400280947 */ /* 0x000fea000383ffff */
[----:B------:R-:W-:Y:S05]  /*23160*/  BSYNC B0 ;  /* 0x0000000000007941 */ /* 0x000fea0003800000 */
.L_x_559:
[----:B------:R-:W-:-:S03]  /*23170*/  UMOV UR6, 0xffffffff ;  /* 0xffffffff00067882 */ /* 0x000fc60000000000 */
[----:B------:R-:W-:Y:S05]  /*23180*/  BRA.DIV UR6, `(.L_x_571) ;  /* 0x0000000606047947 */ /* 0x000fea000b800000 */
[----:B------:R-:W-:-:S13]  /*23190*/  ELECT P0, URZ, PT ;  /* 0x00000000003f782f */ /* 0x000fda0003800000 */
.L_x_584:
[----:B------:R-:W-:Y:S04]  /*231a0*/  BSSY B0, `(.L_x_572) ;  /* 0x0000023000007945 */ /* 0x000fe80003800000 */
[----:B------:R-:W-:Y:S05]  /*231b0*/  @!P0 BRA `(.L_x_573) ;  /* 0x0000000000848947 */ /* 0x000fea0003800000 */
[----:B------:R-:W-:-:S04]  /*231c0*/  ULOP3.LUT UR6, UR13, 0x2, URZ, 0xfc, !UPT ;  /* 0x000000020d067892 */ /* 0x000fc8000f8efc3f */
[----:B------:R-:W-:-:S06]  /*231d0*/  UISETP.NE.AND UP0, UPT, UR6, 0x3, UPT ;  /* 0x000000030600788c */ /* 0x000fcc000bf05270 */
[----:B------:R-:W-:-:S13]  /*231e0*/  PLOP3.LUT P0, PT, PT, PT, UP0, 0x80, 0x0 ;  /* 0x000000000000781c */ /* 0x000fda0003f0f008 */
[----:B------:R-:W-:Y:S05]  /*231f0*/  @!P0 BRA `(.L_x_574) ;  /* 0x0000000000048947 */ /* 0x000fea0003800000 */
[----:B------:R-:W-:Y:S01]  /*23200*/  BPT.TRAP 0x1 ;  /* 0x000000040000795c */ /* 0x000fe20000300000 */
.L_x_574:
[----:B------:R-:W0:Y:S01]  /*23210*/  S2R R3, SR_CgaCtaId ;  /* 0x0000000000037919 */ /* 0x000e220000008800 */
[----:B------:R-:W-:-:S04]  /*23220*/  MOV R2, 0x400 ;  /* 0x0000040000027802 */ /* 0x000fc80000000f00 */
[----:B0-----:R-:W-:Y:S02]  /*23230*/  LEA R3, R3, R2, 0x18 ;  /* 0x0000000203037211 */ /* 0x001fe400078ec0ff */
[----:B------:R-:W-:-:S03]  /*23240*/  SHF.L.U32 R2, R0, 0x1f, RZ ;  /* 0x0000001f00027819 */ /* 0x000fc600000006ff */
[----:B------:R-:W-:-:S04]  /*23250*/  VIADD R3, R3, 0x18 ;  /* 0x0000001803037836 */ /* 0x000fc80000000000 */
[----:B------:R-:W-:-:S04]  /*23260*/  IMAD R5, R8, 0x8, R3 ;  /* 0x0000000808057824 */ /* 0x000fc800078e0203 */
[----:B------:R-:W0:Y:S02]  /*23270*/  SYNCS.PHASECHK.TRANS64.TRYWAIT P0, [R5+URZ], R2 ;  /* 0x00000002050075a7 */ /* 0x000e24000800017f */
[----:B0-----:R-:W-:Y:S05]  /*23280*/  @!P0 BRA `(.L_x_575) ;  /* 0x0000000000e48947 */ /* 0x001fea0003800000 */
.L_x_585:
[----:B------:R-:W-:-:S05]  /*23290*/  VIADD R8, R8, 0x1 ;  /* 0x0000000108087836 */ /* 0x000fca0000000000 */
[----:B------:R-:W-:-:S04]  /*232a0*/  ISETP.NE.AND P0, PT, R8, 0x3, PT ;  /* 0x000000030800780c */ /* 0x000fc80003f05270 */
[----:B0-----:R-:W-:Y:S02]  /*232b0*/  SEL R5, RZ, 0x1, P0 ;  /* 0x00000001ff057807 */ /* 0x001fe40000000000 */
[----:B------:R-:W-:Y:S02]  /*232c0*/  SEL R8, R8, RZ, P0 ;  /* 0x000000ff08087207 */ /* 0x000fe40000000000 */
[----:B------:R-:W-:-:S03]  /*232d0*/  LOP3.LUT R5, R0, R5, RZ, 0x3c, !PT ;  /* 0x0000000500057212 */ /* 0x000fc600078e3cff */
[----:B------:R-:W-:Y:S01]  /*232e0*/  IMAD R7, R8, 0x8, R3 ;  /* 0x0000000808077824 */ /* 0x000fe200078e0203 */
[----:B------:R-:W-:-:S04]  /*232f0*/  SHF.L.U32 R0, R5, 0x1f, RZ ;  /* 0x0000001f05007819 */ /* 0x000fc800000006ff */
[----:B------:R-:W0:Y:S02]  /*23300*/  SYNCS.PHASECHK.TRANS64.TRYWAIT P0, [R7+URZ], R0 ;  /* 0x00000000070075a7 */ /* 0x000e24000800017f */
[----:B0-----:R-:W-:Y:S05]  /*23310*/  @!P0 BRA `(.L_x_576) ;  /* 0x0000000000d48947 */ /* 0x001fea0003800000 */
.L_x_586:
[----:B0-----:R-:W-:-:S05]  /*23320*/  VIADD R0, R8, 0x1 ;  /* 0x0000000108007836 */ /* 0x001fca0000000000 */
[----:B------:R-:W-:-:S04]  /*23330*/  ISETP.NE.AND P0, PT, R0, 0x3, PT ;  /* 0x000000030000780c */ /* 0x000fc80003f05270 */
[----:B------:R-:W-:Y:S02]  /*23340*/  SEL R2, RZ, 0x1, P0 ;  /* 0x00000001ff027807 */ /* 0x000fe40000000000 */
[----:B------:R-:W-:Y:S02]  /*23350*/  SEL R0, R0, RZ, P0 ;  /* 0x000000ff00007207 */ /* 0x000fe40000000000 */
[----:B------:R-:W-:-:S03]  /*23360*/  LOP3.LUT R2, R5, R2, RZ, 0x3c, !PT ;  /* 0x0000000205027212 */ /* 0x000fc600078e3cff */
[----:B------:R-:W-:Y:S01]  /*23370*/  IMAD R3, R0, 0x8, R3 ;  /* 0x0000000800037824 */ /* 0x000fe200078e0203 */
[----:B------:R-:W-:-:S07]  /*23380*/  SHF.L.U32 R0, R2, 0x1f, RZ ;  /* 0x0000001f02007819 */ /* 0x000fce00000006ff */
.L_x_577:
[----:B0-----:R0:W1:Y:S02]  /*23390*/  SYNCS.PHASECHK.TRANS64.TRYWAIT P0, [R3+URZ], R0 ;  /* 0x00000000030075a7 */ /* 0x001064000800017f */
[----:B-1----:R-:W-:Y:S05]  /*233a0*/  @!P0 NANOSLEEP.SYNCS 0x989680 ;  /* 0x009896800000895d */ /* 0x002fea0003900000 */
[----:B------:R-:W1:Y:S02]  /*233b0*/  @!P0 SYNCS.PHASECHK.TRANS64 P0, [R3+URZ], R0 ;  /* 0x00000000030085a7 */ /* 0x000e64000800007f */
[----:B-1----:R-:W-:Y:S05]  /*233c0*/  @!P0 BRA `(.L_x_577) ;  /* 0xfffffffc00f08947 */ /* 0x002fea000383ffff */
.L_x_573:
[----:B------:R-:W-:Y:S05]  /*233d0*/  BSYNC B0 ;  /* 0x0000000000007941 */ /* 0x000fea0003800000 */
.L_x_572:
[----:B------:R-:W-:Y:S05]  /*233e0*/  EXIT ;  /* 0x000000000000794d */ /* 0x000fea0003800000 */
.L_x_21:
[----:B--2---:R-:W-:-:S04]  /*233f0*/  IMAD.U32 R3, RZ, RZ, UR7 ;  /* 0x00000007ff037e24 */ /* 0x004fc8000f8e00ff */
[----:B------:R2:W4:Y:S03]  /*23400*/  SYNCS.PHASECHK.TRANS64.TRYWAIT P1, [R3+URZ], R0 ;  /* 0x00000000030075a7 */ /* 0x000526000802017f */
[----:B----4-:R-:W-:Y:S05]  /*23410*/  @!P1 NANOSLEEP.SYNCS 0x989680 ;  /* 0x009896800000995d */ /* 0x010fea0003900000 */
[----:B------:R-:W4:Y:S02]  /*23420*/  @!P1 SYNCS.PHASECHK.TRANS64 P1, [R3+URZ], R0 ;  /* 0x00000000030095a7 */ /* 0x000f24000802007f */
[----:B----4-:R-:W-:Y:S05]  /*23430*/  @!P1 BRA `(.L_x_21) ;  /* 0xfffffffc00ec9947 */ /* 0x010fea000383ffff */
[----:B------:R-:W-:Y:S05]  /*23440*/  BRA `(.L_x_20) ;  /* 0xfffffdf800447947 */ /* 0x000fea000383ffff */
.L_x_27:
[----:B-----5:R4:W-:Y:S02]  /*23450*/  STL [R1+0x474], R0 ;  /* 0x0004740001007387 */ /* 0x0209e40000100800 */
[----:B----4-:R-:W-:-:S04]  /*23460*/  IMAD.U32 R0, RZ, RZ, UR15 ;  /* 0x0000000fff007e24 */ /* 0x010fc8000f8e00ff */
[----:B------:R4:W0:Y:S03]  /*23470*/  SYNCS.PHASECHK.TRANS64.TRYWAIT P1, [R0+URZ], R3 ;  /* 0x00000003000075a7 */ /* 0x000826000802017f */
[----:B0-----:R-:W-:Y:S05]  /*23480*/  @!P1 NANOSLEEP.SYNCS 0x989680 ;  /* 0x009896800000995d */ /* 0x001fea0003900000 */
[----:B------:R4:W0:Y:S02]  /*23490*/  @!P1 SYNCS.PHASECHK.TRANS64 P1, [R0+URZ], R3 ;  /* 0x00000003000095a7 */ /* 0x000824000802007f */
[----:B----4-:R4:W5:Y:S02]  /*234a0*/  LDL.LU R0, [R1+0x474] ;  /* 0x0004740001007983 */ /* 0x0109640000300800 */
[----:B0---4-:R-:W-:Y:S05]  /*234b0*/  @!P1 BRA `(.L_x_27) ;  /* 0xfffffffc00e49947 */ /* 0x011fea000383ffff */
[----:B------:R-:W-:Y:S05]  /*234c0*/  BRA `(.L_x_26) ;  /* 0xfffffe3000247947 */ /* 0x000fea000383ffff */
.L_x_560:
[----:B------:R-:W-:Y:S01]  /*234d0*/  BSSY B1, `(.L_x_578) ;  /* 0x0000006000017945 */ /* 0x000fe20003800000 */
[----:B------:R-:W-:-:S07]  /*234e0*/  IMAD.MOV.U32 R2, RZ, RZ, -0x1 ;  /* 0xffffffffff027424 */ /* 0x000fce00078e00ff */
[----:B------:R-:W-:Y:S05]  /*234f0*/  WARPSYNC.COLLECTIVE R2, `(.L_x_579) ;  /* 0x00000000020c7348 */ /* 0x000fea0003c00000 */
[----:B------:R-:W-:Y:S02]  /*23500*/  ELECT P0, UR62, PT ;  /* 0x00000000003e782f */ /* 0x000fe40003800000 */
[----:B------:R-:W-:Y:S01]  /*23510*/  MOV R2, UR62 ;  /* 0x0000003e00027c02 */ /* 0x000fe20008000f00 */
[----:B------:R-:W-:Y:S10]  /*23520*/  ENDCOLLECTIVE ;  /* 0x000000000000791b */ /* 0x000ff40003800000 */
.L_x_579:
[----:B------:R-:W-:Y:S05]  /*23530*/  BSYNC B1 ;  /* 0x0000000000017941 */ /* 0x000fea0003800000 */
.L_x_578:
[----:B------:R-:W-:Y:S05]  /*23540*/  BRA `(.L_x_580) ;  /* 0xfffffff000387947 */ /* 0x000fea000383ffff */
.L_x_563:
[----:B0-----:R0:W1:Y:S02]  /*23550*/  SYNCS.PHASECHK.TRANS64.TRYWAIT P0, [R18+URZ+0x18], R13 ;  /* 0x0000180d120075a7 */ /* 0x001064000800017f */
[----:B-1----:R-:W-:Y:S05]  /*23560*/  @!P0 NANOSLEEP.SYNCS 0x989680 ;  /* 0x009896800000895d */ /* 0x002fea0003900000 */
[----:B------:R-:W1:Y:S02]  /*23570*/  @!P0 SYNCS.PHASECHK.TRANS64 P0, [R18+URZ+0x18], R13 ;  /* 0x0000180d120085a7 */ /* 0x000e64000800007f */
[----:B-1----:R-:W-:Y:S05]  /*23580*/  @!P0 BRA `(.L_x_563) ;  /* 0xfffffffc00f08947 */ /* 0x002fea000383ffff */
[----:B------:R-:W-:Y:S05]  /*23590*/  BRA `(.L_x_581) ;  /* 0xfffffff000707947 */ /* 0x000fea000383ffff */
.L_x_571:
[----:B------:R-:W-:Y:S01]  /*235a0*/  BSSY B0, `(.L_x_582) ;  /* 0x0000006000007945 */ /* 0x000fe20003800000 */
[----:B------:R-:W-:-:S07]  /*235b0*/  IMAD.MOV.U32 R2, RZ, RZ, -0x1 ;  /* 0xffffffffff027424 */ /* 0x000fce00078e00ff */
[----:B------:R-:W-:Y:S05]  /*235c0*/  WARPSYNC.COLLECTIVE R2, `(.L_x_583) ;  /* 0x00000000020c7348 */ /* 0x000fea0003c00000 */
[----:B------:R-:W-:Y:S02]  /*235d0*/  ELECT P0, UR62, PT ;  /* 0x00000000003e782f */ /* 0x000fe40003800000 */
[----:B------:R-:W-:Y:S01]  /*235e0*/  MOV R2, UR62 ;  /* 0x0000003e00027c02 */ /* 0x000fe20008000f00 */
[----:B------:R-:W-:Y:S10]  /*235f0*/  ENDCOLLECTIVE ;  /* 0x000000000000791b */ /* 0x000ff40003800000 */
.L_x_583:
[----:B------:R-:W-:Y:S05]  /*23600*/  BSYNC B0 ;  /* 0x0000000000007941 */ /* 0x000fea0003800000 */
.L_x_582:
[----:B------:R-:W-:Y:S05]  /*23610*/  BRA `(.L_x_584) ;  /* 0xfffffff800e07947 */ /* 0x000fea000383ffff */
.L_x_575:
[----:B0-----:R0:W1:Y:S02]  /*23620*/  SYNCS.PHASECHK.TRANS64.TRYWAIT P0, [R5+URZ], R2 ;  /* 0x00000002050075a7 */ /* 0x001064000800017f */
[----:B-1----:R-:W-:Y:S05]  /*23630*/  @!P0 NANOSLEEP.SYNCS 0x989680 ;  /* 0x009896800000895d */ /* 0x002fea0003900000 */
[----:B------:R-:W1:Y:S02]  /*23640*/  @!P0 SYNCS.PHASECHK.TRANS64 P0, [R5+URZ], R2 ;  /* 0x00000002050085a7 */ /* 0x000e64000800007f */
[----:B-1----:R-:W-:Y:S05]  /*23650*/  @!P0 BRA `(.L_x_575) ;  /* 0xfffffffc00f08947 */ /* 0x002fea000383ffff */
[----:B------:R-:W-:Y:S05]  /*23660*/  BRA `(.L_x_585) ;  /* 0xfffffffc00087947 */ /* 0x000fea000383ffff */
.L_x_576:
[----:B0-----:R0:W1:Y:S02]  /*23670*/  SYNCS.PHASECHK.TRANS64.TRYWAIT P0, [R7+URZ], R0 ;  /* 0x00000000070075a7 */ /* 0x001064000800017f */
[----:B-1----:R-:W-:Y:S05]  /*23680*/  @!P0 NANOSLEEP.SYNCS 0x989680 ;  /* 0x009896800000895d */ /* 0x002fea0003900000 */
[----:B------:R-:W1:Y:S02]  /*23690*/  @!P0 SYNCS.PHASECHK.TRANS64 P0, [R7+URZ], R0 ;  /* 0x00000000070085a7 */ /* 0x000e64000800007f */
[----:B-1----:R-:W-:Y:S05]  /*236a0*/  @!P0 BRA `(.L_x_576) ;  /* 0xfffffffc00f08947 */ /* 0x002fea000383ffff */
[----:B------:R-:W-:Y:S05]  /*236b0*/  BRA `(.L_x_586) ;  /* 0xfffffffc00187947 */ /* 0x000fea000383ffff */
.L_x_587:
[----:B------:R-:W-:-:S00]  /*236c0*/  BRA `(.L_x_587) ;  /* 0xfffffffc00fc7947 */ /* 0x000fc0000383ffff */
[----:B------:R-:W-:-:S00]  /*236d0*/  NOP ;  /* 0x0000000000007918 */ /* 0x000fc00000000000 */
        /* <DEDUP_REMOVED lines=10> */
.L_x_588:


//--------------------- .nv.shared._ZN7cutlass13device_kernelINS_4gemm6kernel13GemmUniversalIN4cute5tupleIJiiiiEEENS1_10collective13CollectiveMmaINS1_37MainloopSm90TmaGmmaWarpSpecializedFP8ILi3ENS5_IJNS4_1CILi1EEENSA_ILi2EEESB_EEENS1_35KernelTmaWarpSpecializedCooperativeEEENS5_IJNSA_ILi256EEESG_NSA_ILi32EEEEEENS_12float_e5m2_tENS5_IJlSB_lEEESJ_SK_NS4_8TiledMMAINS4_8MMA_AtomIJNS4_4SM904GMMA31MMA_64x256x32_F32E5M2E5M2_SS_TNILNSO_7ScaleInE1ELSQ_1EEEEEENS4_6LayoutINS5_IJSC_SB_SB_EEENS5_IJSB_NSA_ILi0EEESV_EEEEENS5_IJNS4_10UnderscoreESY_SY_EEEEENS4_23SM90_TMA_LOAD_MULTICASTENS4_14ComposedLayoutINS4_7SwizzleILi1ELi4ELi3EEENS4_18smem_ptr_flag_bitsILi8EEENST_INS5_IJNSA_ILi8EEESH_EEENS5_IJSH_SB_EEEEEEEvNS4_8identityENS4_13SM90_TMA_LOADES1B_vS1C_EENS_8epilogue10collective6detail29Sm90TmaWarpSpecializedAdapterINS1G_15DefaultEpilogueISJ_SK_SK_NS1F_6thread17LinearCombinationISJ_Li1EffLNS1K_9ScaleType4KindE0ELNS_15FloatRoundStyleE2ESJ_EENS1_15EpilogueDefaultEEEEEvvEEEEvNT_6ParamsE --------------------------
	.section	.nv.shared._ZN7cutlass13device_kernelINS_4gemm6kernel13GemmUniversalIN4cute5tupleIJiiiiEEENS1_10collective13CollectiveMmaINS1_37MainloopSm90TmaGmmaWarpSpecializedFP8ILi3ENS5_IJNS4_1CILi1EEENSA_ILi2EEESB_EEENS1_35KernelTmaWarpSpecializedCooperativeEEENS5_IJNSA_ILi256EEESG_NSA_ILi32EEEEEENS_12float_e5m2_tENS5_IJlSB_lEEESJ_SK_NS4_8TiledMMAINS4_8MMA_AtomIJNS4_4SM904GMMA31MMA_64x256x32_F32E5M2E5M2_SS_TNILNSO_7ScaleInE1ELSQ_1EEEEEENS4_6LayoutINS5_IJSC_SB_SB_EEENS5_IJSB_NSA_ILi0EEESV_EEEEENS5_IJNS4_10UnderscoreESY_SY_EEEEENS4_23SM90_TMA_LOAD_MULTICASTENS4_14ComposedLayoutINS4_7SwizzleILi1ELi4ELi3EEENS4_18smem_ptr_flag_bitsILi8EEENST_INS5_IJNSA_ILi8EEESH_EEENS5_IJSH_SB_EEEEEEEvNS4_8identityENS4_13SM90_TMA_LOADES1B_vS1C_EENS_8epilogue10collective6detail29Sm90TmaWarpSpecializedAdapterINS1G_15DefaultEpilogueISJ_SK_SK_NS1F_6thread17LinearCombinationISJ_Li1EffLNS1K_9ScaleType4KindE0ELNS_15FloatRoundStyleE2ESJ_EENS1_15EpilogueDefaultEEEEEvvEEEEvNT_6ParamsE,"aw",@nobits
	.sectionflags	@""
	.align	16
	.zero		1024


//--------------------- .nv.shared.reserved.0     --------------------------
	.section	.nv.shared.reserved.0,"aw",@nobits
	.weak		__nv_reservedSMEM_offset_0_alias
	.size		__nv_reservedSMEM_offset_0_alias, 0, 0
	.other		__nv_reservedSMEM_offset_0_alias,@"STO_CUDA_RESERVED_SHARED STV_DEFAULT"
__nv_reservedSMEM_offset_0_alias:
	.zero		0


//--------------------- .nv.global                --------------------------
	.section	.nv.global,"aw",@nobits
.nv.global:
	.type		_ZN39_INTERNAL_2f542525_4_k_cu_fab36f32_46434cute1_E,@object
	.size		_ZN39_INTERNAL_2f542525_4_k_cu_fab36f32_46434cute1_E,(_ZN39_INTERNAL_2f542525_4_k_cu_fab36f32_46434cuda3std3__45__cpo6cbeginE - _ZN39_INTERNAL_2f542525_4_k_cu_fab36f32_46434cute1_E)
_ZN39_INTERNAL_2f542525_4_k_cu_fab36f32_46434cute1_E:
	.zero		1
	.type		_ZN39_INTERNAL_2f542525_4_k_cu_fab36f32_46434cuda3std3__45__cpo6cbeginE,@object
	.size		_ZN39_INTERNAL_2f542525_4_k_cu_fab36f32_46434cuda3std3__45__cpo6cbeginE,(_ZN39_INTERNAL_2f542525_4_k_cu_fab36f32_46434cuda3std3__48in_placeE - _ZN39_INTERNAL_2f542525_4_k_cu_fab36f32_46434cuda3std3__45__cpo6cbeginE)
_ZN39_INTERNAL_2f542525_4_k_cu_fab36f32_46434cuda3std3__45__cpo6cbeginE:
	.zero		1
	.type		_ZN39_INTERNAL_2f542525_4_k_cu_fab36f32_46434cuda3std3__48in_placeE,@object
	.size		_ZN39_INTERNAL_2f542525_4_k_cu_fab36f32_46434cuda3std3__48in_placeE,(_ZN39_INTERNAL_2f542525_4_k_cu_fab36f32_46434cuda3std6ranges3__45__cpo9iter_moveE - _ZN39_INTERNAL_2f542525_4_k_cu_fab36f32_46434cuda3std3__48in_placeE)
_ZN39_INTERNAL_2f542525_4_k_cu_fab36f32_46434cuda3std3__48in_placeE:
	.zero		1
	.type		_ZN39_INTERNAL_2f542525_4_k_cu_fab36f32_46434cuda3std6ranges3__45__cpo9iter_moveE,@object
	.size		_ZN39_INTERNAL_2f542525_4_k_cu_fab36f32_46434cuda3std6ranges3__45__cpo9iter_moveE,(_ZN39_INTERNAL_2f542525_4_k_cu_fab36f32_46434cuda3std3__45__cpo5beginE - _ZN39_INTERNAL_2f542525_4_k_cu_fab36f32_46434cuda3std6ranges3__45__cpo9iter_moveE)
_ZN39_INTERNAL_2f542525_4_k_cu_fab36f32_46434cuda3std6ranges3__45__cpo9iter_moveE:
	.zero		1
	.type		_ZN39_INTERNAL_2f542525_4_k_cu_fab36f32_46434cuda3std3__45__cpo5beginE,@object
	.size		_ZN39_INTERNAL_2f542525_4_k_cu_fab36f32_46434cuda3std3__45__cpo5beginE,(_ZN39_INTERNAL_2f542525_4_k_cu_fab36f32_46434cuda3std3__441_GLOBAL__N__2f542525_4_k_cu_fab36f32_46436ignoreE - _ZN39_INTERNAL_2f542525_4_k_cu_fab36f32_46434cuda3std3__45__cpo5beginE)
_ZN39_INTERNAL_2f542525_4_k_cu_fab36f32_46434cuda3std3__45__cpo5beginE:
	.zero		1
	.type		_ZN39_INTERNAL_2f542525_4_k_cu_fab36f32_46434cuda3std3__441_GLOBAL__N__2f542525_4_k_cu_fab36f32_46436ignoreE,@object
	.size		_ZN39_INTERNAL_2f542525_4_k_cu_fab36f32_46434cuda3std3__441_GLOBAL__N__2f542525_4_k_cu_fab36f32_46436ignoreE,(_ZN39_INTERNAL_2f542525_4_k_cu_fab36f32_46434cute7productE - _ZN39_INTERNAL_2f542525_4_k_cu_fab36f32_46434cuda3std3__441_GLOBAL__N__2f542525_4_k_cu_fab36f32_46436ignoreE)
_ZN39_INTERNAL_2f542525_4_k_cu_fab36f32_46434cuda3std3__441_GLOBAL__N__2f542525_4_k_cu_fab36f32_46436ignoreE:
	.zero		1
	.type		_ZN39_INTERNAL_2f542525_4_k_cu_fab36f32_46434cute7productE,@object
	.size		_ZN39_INTERNAL_2f542525_4_k_cu_fab36f32_46434cute7productE,(_ZN39_INTERNAL_2f542525_4_k_cu_fab36f32_46434cuda3std3__45__cpo3endE - _ZN39_INTERNAL_2f542525_4_k_cu_fab36f32_46434cute7productE)
_ZN39_INTERNAL_2f542525_4_k_cu_fab36f32_46434cute7productE:
	.zero		1
	.type		_ZN39_INTERNAL_2f542525_4_k_cu_fab36f32_46434cuda3std3__45__cpo3endE,@object
	.size		_ZN39_INTERNAL_2f542525_4_k_cu_fab36f32_46434cuda3std3__45__cpo3endE,(_ZN39_INTERNAL_2f542525_4_k_cu_fab36f32_46434cuda3std3__419piecewise_constructE - _ZN39_INTERNAL_2f542525_4_k_cu_fab36f32_46434cuda3std3__45__cpo3endE)
_ZN39_INTERNAL_2f542525_4_k_cu_fab36f32_46434cuda3std3__45__cpo3endE:
	.zero		1
	.type		_ZN39_INTERNAL_2f542525_4_k_cu_fab36f32_46434cuda3std3__419piecewise_constructE,@object
	.size		_ZN39_INTERNAL_2f542525_4_k_cu_fab36f32_46434cuda3std3__419piecewise_constructE,(_ZN39_INTERNAL_2f542525_4_k_cu_fab36f32_46434cuda3std3__45__cpo4cendE - _ZN39_INTERNAL_2f542525_4_k_cu_fab36f32_46434cuda3std3__419piecewise_constructE)
_ZN39_INTERNAL_2f542525_4_k_cu_fab36f32_46434cuda3std3__419piecewise_constructE:
	.zero		1
	.type		_ZN39_INTERNAL_2f542525_4_k_cu_fab36f32_46434cuda3std3__45__cpo4cendE,@object
	.size		_ZN39_INTERNAL_2f542525_4_k_cu_fab36f32_46434cuda3std3__45__cpo4cendE,(_ZN39_INTERNAL_2f542525_4_k_cu_fab36f32_46434cuda3std6ranges3__45__cpo4swapE - _ZN39_INTERNAL_2f542525_4_k_cu_fab36f32_46434cuda3std3__45__cpo4cendE)
_ZN39_INTERNAL_2f542525_4_k_cu_fab36f32_46434cuda3std3__45__cpo4cendE:
	.zero		1
	.type		_ZN39_INTERNAL_2f542525_4_k_cu_fab36f32_46434cuda3std6ranges3__45__cpo4swapE,@object
	.size		_ZN39_INTERNAL_2f542525_4_k_cu_fab36f32_46434cuda3std6ranges3__45__cpo4swapE,(.L_7 - _ZN39_INTERNAL_2f542525_4_k_cu_fab36f32_46434cuda3std6ranges3__45__cpo4swapE)
_ZN39_INTERNAL_2f542525_4_k_cu_fab36f32_46434cuda3std6ranges3__45__cpo4swapE:
	.zero		1
.L_7:


//--------------------- .nv.constant0._ZN7cutlass13device_kernelINS_4gemm6kernel13GemmUniversalIN4cute5tupleIJiiiiEEENS1_10collective13CollectiveMmaINS1_37MainloopSm90TmaGmmaWarpSpecializedFP8ILi3ENS5_IJNS4_1CILi1EEENSA_ILi2EEESB_EEENS1_35KernelTmaWarpSpecializedCooperativeEEENS5_IJNSA_ILi256EEESG_NSA_ILi32EEEEEENS_12float_e5m2_tENS5_IJlSB_lEEESJ_SK_NS4_8TiledMMAINS4_8MMA_AtomIJNS4_4SM904GMMA31MMA_64x256x32_F32E5M2E5M2_SS_TNILNSO_7ScaleInE1ELSQ_1EEEEEENS4_6LayoutINS5_IJSC_SB_SB_EEENS5_IJSB_NSA_ILi0EEESV_EEEEENS5_IJNS4_10UnderscoreESY_SY_EEEEENS4_23SM90_TMA_LOAD_MULTICASTENS4_14ComposedLayoutINS4_7SwizzleILi1ELi4ELi3EEENS4_18smem_ptr_flag_bitsILi8EEENST_INS5_IJNSA_ILi8EEESH_EEENS5_IJSH_SB_EEEEEEEvNS4_8identityENS4_13SM90_TMA_LOADES1B_vS1C_EENS_8epilogue10collective6detail29Sm90TmaWarpSpecializedAdapterINS1G_15DefaultEpilogueISJ_SK_SK_NS1F_6thread17LinearCombinationISJ_Li1EffLNS1K_9ScaleType4KindE0ELNS_15FloatRoundStyleE2ESJ_EENS1_15EpilogueDefaultEEEEEvvEEEEvNT_6ParamsE --------------------------
	.section	.nv.constant0._ZN7cutlass13device_kernelINS_4gemm6kernel13GemmUniversalIN4cute5tupleIJiiiiEEENS1_10collective13CollectiveMmaINS1_37MainloopSm90TmaGmmaWarpSpecializedFP8ILi3ENS5_IJNS4_1CILi1EEENSA_ILi2EEESB_EEENS1_35KernelTmaWarpSpecializedCooperativeEEENS5_IJNSA_ILi256EEESG_NSA_ILi32EEEEEENS_12float_e5m2_tENS5_IJlSB_lEEESJ_SK_NS4_8TiledMMAINS4_8MMA_AtomIJNS4_4SM904GMMA31MMA_64x256x32_F32E5M2E5M2_SS_TNILNSO_7ScaleInE1ELSQ_1EEEEEENS4_6LayoutINS5_IJSC_SB_SB_EEENS5_IJSB_NSA_ILi0EEESV_EEEEENS5_IJNS4_10UnderscoreESY_SY_EEEEENS4_23SM90_TMA_LOAD_MULTICASTENS4_14ComposedLayoutINS4_7SwizzleILi1ELi4ELi3EEENS4_18smem_ptr_flag_bitsILi8EEENST_INS5_IJNSA_ILi8EEESH_EEENS5_IJSH_SB_EEEEEEEvNS4_8identityENS4_13SM90_TMA_LOADES1B_vS1C_EENS_8epilogue10collective6detail29Sm90TmaWarpSpecializedAdapterINS1G_15DefaultEpilogueISJ_SK_SK_NS1F_6thread17LinearCombinationISJ_Li1EffLNS1K_9ScaleType4KindE0ELNS_15FloatRoundStyleE2ESJ_EENS1_15EpilogueDefaultEEEEEvvEEEEvNT_6ParamsE,"a",@progbits
	.sectionflags	@""
	.align	4
.nv.constant0._ZN7cutlass13device_kernelINS_4gemm6kernel13GemmUniversalIN4cute5tupleIJiiiiEEENS1_10collective13CollectiveMmaINS1_37MainloopSm90TmaGmmaWarpSpecializedFP8ILi3ENS5_IJNS4_1CILi1EEENSA_ILi2EEESB_EEENS1_35KernelTmaWarpSpecializedCooperativeEEENS5_IJNSA_ILi256EEESG_NSA_ILi32EEEEEENS_12float_e5m2_tENS5_IJlSB_lEEESJ_SK_NS4_8TiledMMAINS4_8MMA_AtomIJNS4_4SM904GMMA31MMA_64x256x32_F32E5M2E5M2_SS_TNILNSO_7ScaleInE1ELSQ_1EEEEEENS4_6LayoutINS5_IJSC_SB_SB_EEENS5_IJSB_NSA_ILi0EEESV_EEEEENS5_IJNS4_10UnderscoreESY_SY_EEEEENS4_23SM90_TMA_LOAD_MULTICASTENS4_14ComposedLayoutINS4_7SwizzleILi1ELi4ELi3EEENS4_18smem_ptr_flag_bitsILi8EEENST_INS5_IJNSA_ILi8EEESH_EEENS5_IJSH_SB_EEEEEEEvNS4_8identityENS4_13SM90_TMA_LOADES1B_vS1C_EENS_8epilogue10collective6detail29Sm90TmaWarpSpecializedAdapterINS1G_15DefaultEpilogueISJ_SK_SK_NS1F_6thread17LinearCombinationISJ_Li1EffLNS1K_9ScaleType4KindE0ELNS_15FloatRoundStyleE2ESJ_EENS1_15EpilogueDefaultEEEEEvvEEEEvNT_6ParamsE:
	.zero		1664


//--------------------- SYMBOLS --------------------------

	.type		.nv.reservedSmem.offset0,@object
	.size		.nv.reservedSmem.offset0,0x4
